// auto-generated by cutlass_sweep.sparse_gemm — config: {"arch": "sm_100", "cluster_m": 1, "cluster_n": 1, "dtype": "e4m3", "tile_k": 128, "tile_m": 128, "tile_n": 256}
#include "cutlass/cutlass.h"
#include "cutlass/gemm/collective/collective_builder.hpp"
#include "cutlass/gemm/device/gemm_universal_adapter.h"
#include "cutlass/gemm/kernel/gemm_universal.hpp"
#include "cutlass/epilogue/collective/collective_builder.hpp"

using Elem = cutlass::float_e4m3_t;
using Acc  = float;
using TileShape    = cute::Shape<cute::_128, cute::_256, cute::_128>;
using ClusterShape = cute::Shape<cute::_1, cute::_1, cute::_1>;

using CollectiveEpilogue = typename cutlass::epilogue::collective::CollectiveBuilder<
    cutlass::arch::Sm100, cutlass::arch::OpClassSparseTensorOp,
    TileShape, ClusterShape,
    cutlass::epilogue::collective::EpilogueTileAuto,
    Acc, Acc,
    Acc, cutlass::layout::ColumnMajor, 128 / cutlass::sizeof_bits<Acc>::value,
    Acc, cutlass::layout::ColumnMajor, 128 / cutlass::sizeof_bits<Acc>::value,
    cutlass::epilogue::TmaWarpSpecialized1Sm
  >::CollectiveOp;

using CollectiveMainloop = typename cutlass::gemm::collective::CollectiveBuilder<
    cutlass::arch::Sm100, cutlass::arch::OpClassSparseTensorOp,
    Elem, cutlass::layout::RowMajor, 2 * 128 / cutlass::sizeof_bits<Elem>::value,
    Elem, cutlass::layout::ColumnMajor, 128 / cutlass::sizeof_bits<Elem>::value,
    Acc,
    TileShape, ClusterShape,
    cutlass::gemm::collective::StageCountAutoCarveoutEpi<CollectiveEpilogue>,
    cutlass::gemm::KernelSparseTmaWarpSpecialized1SmSm100
  >::CollectiveOp;

using GemmKernel = cutlass::gemm::kernel::GemmUniversal<
    cute::Shape<int,int,int,int>,
    CollectiveMainloop,
    CollectiveEpilogue
>;
using Gemm = cutlass::gemm::device::GemmUniversalAdapter<GemmKernel>;

auto* _anchor = &cutlass::device_kernel<GemmKernel>;


// ===== COMPILED SASS (sm_100a) =====

	.target	sm_100a

	.elftype	@"ET_EXEC"


//--------------------- .note.nv.tkinfo           --------------------------
	.section	.note.nv.tkinfo,"",@"SHT_NOTE"
	.sectionflags	@"SHF_NOTE_NV_TKINFO"
	.tkinfo
        /*0018*/ 	.word	0x00000002
        /*0030*/ 	.string	""
        /*0030*/ 	.string	"ptxas"
        /*0030*/ 	.string	"Cuda compilation tools, release 13.0, V13.0.88"
        /*0030*/ 	.string	"Build cuda_13.0.r13.0/compiler.36424714_0"
        /*0030*/ 	.string	"-arch sm_100a -m 64 "



//--------------------- .note.nv.cuinfo           --------------------------
	.section	.note.nv.cuinfo,"",@"SHT_NOTE"
	.sectionflags	@"SHF_NOTE_NV_CUINFO"
        /*0018*/ 	.short	0x0002
        /*001a*/ 	.short	0x0064
        /*001c*/ 	.short	0x0082
	.zero		2


//--------------------- .nv.info                  --------------------------
	.section	.nv.info,"",@"SHT_CUDA_INFO"
	.align	4


	//----- nvinfo : EIATTR_REGCOUNT
	.align		4
        /*0000*/ 	.byte	0x04, 0x2f
        /*0002*/ 	.short	(.L_19 - .L_18)
	.align		4
.L_18:
        /*0004*/ 	.word	index@(_ZN7cutlass13device_kernelINS_4gemm6kernel13GemmUniversalIN4cute5tupleIJiiiiEEENS1_10collective13CollectiveMmaINS1_41MainloopSm100TmaUmmaWarpSpecializedSparseILi4ELi2ELi1ENS5_IJNS4_1CILi1EEESB_SB_EEEEENS5_IJNSA_ILi128EEENSA_ILi256EEESE_EEENS_12float_e4m3_tENS5_IJNS4_6LayoutINS5_IJiNS5_IJNSA_ILi2EEEiEEEiEEENS5_IJlNS5_IJSB_SJ_EEElEEEEENSI_INS5_IJNS5_IJSE_iEEESP_iEEENS5_IJNS5_IJSE_NSA_ILi16384EEEEEENS5_IJSB_lEEElEEEEEEEESH_NS5_IJlSB_lEEENS4_8TiledMMAINS4_8MMA_AtomIJNS4_26SM100_MMA_F8F6F4_SS_SPARSEISH_SH_fLi128ELi256ELNS4_4UMMA5MajorE0ELS12_0ELNS11_7ScaleInE0ELS13_0EEEEEENSI_ISC_NS5_IJNSA_ILi0EEES16_S16_EEEEENS5_IJNS4_10UnderscoreES19_S19_EEEEENS4_13SM90_TMA_LOADENS4_14ComposedLayoutINS4_7SwizzleILi2ELi4ELi3EEENS4_25smem_sparse_ptr_flag_bitsILi2ELi8EEENSI_INS5_IJNS5_IJSB_NSA_ILi8EEEEEENS5_IJSJ_NSA_ILi64EEEEEEEEENS5_IJNS5_IJS16_SE_EEESM_EEEEEEEvNS4_8identityES1C_NS1D_INS1E_ILi3ELi4ELi3EEENS4_18smem_ptr_flag_bitsILi8EEENSI_INS5_IJS1I_SE_EEENS5_IJSE_SB_EEEEEEEvS1R_EENS_8epilogue10collective18CollectiveEpilogueINS20_23Sm100TmaWarpSpecializedILi3ELi2ELi32ELb1ELb0EEEJSG_NS5_IJNSI_ISE_SB_EENSI_INSA_ILi32EEESB_EEEEEfNS5_IJSB_llEEEfS29_NS20_6fusion15FusionCallbacksIS24_NS2A_17LinearCombinationIffffLNS_15FloatRoundStyleE2EEESG_S28_JEEENS4_5SM1004TMEM4LOAD26SM100_TMEM_LOAD_32dp32b32xES1C_NS1D_INS1E_ILi2ELi5ELi2EEENS1T_ILi32EEENSI_INS5_IJS26_NSA_ILi4EEEEEENS5_IJSB_S26_EEEEEEENS4_39AutoVectorizingCopyWithAssumedAlignmentILi128EEENS4_14SM90_TMA_STOREES2Q_S2S_S2S_EEEvvEEEEvNT_6ParamsE)
        /*0008*/ 	.word	0x0000006f


	//----- nvinfo : EIATTR_FRAME_SIZE
	.align		4
.L_19:
        /*000c*/ 	.byte	0x04, 0x11
        /*000e*/ 	.short	(.L_21 - .L_20)
	.align		4
.L_20:
        /*0010*/ 	.word	index@($__internal_2_$__cuda_sm10x_tcgen05_guardrail_trap_unallocated_columns_being_dealloced)
        /*0014*/ 	.word	0x00000000


	//----- nvinfo : EIATTR_FRAME_SIZE
	.align		4
.L_21:
        /*0018*/ 	.byte	0x04, 0x11
        /*001a*/ 	.short	(.L_23 - .L_22)
	.align		4
.L_22:
        /*001c*/ 	.word	index@($__internal_1_$__cuda_sm10x_tcgen05_guardrail_trap_phase_invalid_during_alloc)
        /*0020*/ 	.word	0x00000000


	//----- nvinfo : EIATTR_FRAME_SIZE
	.align		4
.L_23:
        /*0024*/ 	.byte	0x04, 0x11
        /*0026*/ 	.short	(.L_25 - .L_24)
	.align		4
.L_24:
        /*0028*/ 	.word	index@($__internal_0_$__cuda_sm10x_tcgen05_guardrail_trap_col_being_dealloced_not_returned_by_alloc)
        /*002c*/ 	.word	0x00000000


	//----- nvinfo : EIATTR_FRAME_SIZE
	.align		4
.L_25:
        /*0030*/ 	.byte	0x04, 0x11
        /*0032*/ 	.short	(.L_27 - .L_26)
	.align		4
.L_26:
        /*0034*/ 	.word	index@(_ZN7cutlass13device_kernelINS_4gemm6kernel13GemmUniversalIN4cute5tupleIJiiiiEEENS1_10collective13CollectiveMmaINS1_41MainloopSm100TmaUmmaWarpSpecializedSparseILi4ELi2ELi1ENS5_IJNS4_1CILi1EEESB_SB_EEEEENS5_IJNSA_ILi128EEENSA_ILi256EEESE_EEENS_12float_e4m3_tENS5_IJNS4_6LayoutINS5_IJiNS5_IJNSA_ILi2EEEiEEEiEEENS5_IJlNS5_IJSB_SJ_EEElEEEEENSI_INS5_IJNS5_IJSE_iEEESP_iEEENS5_IJNS5_IJSE_NSA_ILi16384EEEEEENS5_IJSB_lEEElEEEEEEEESH_NS5_IJlSB_lEEENS4_8TiledMMAINS4_8MMA_AtomIJNS4_26SM100_MMA_F8F6F4_SS_SPARSEISH_SH_fLi128ELi256ELNS4_4UMMA5MajorE0ELS12_0ELNS11_7ScaleInE0ELS13_0EEEEEENSI_ISC_NS5_IJNSA_ILi0EEES16_S16_EEEEENS5_IJNS4_10UnderscoreES19_S19_EEEEENS4_13SM90_TMA_LOADENS4_14ComposedLayoutINS4_7SwizzleILi2ELi4ELi3EEENS4_25smem_sparse_ptr_flag_bitsILi2ELi8EEENSI_INS5_IJNS5_IJSB_NSA_ILi8EEEEEENS5_IJSJ_NSA_ILi64EEEEEEEEENS5_IJNS5_IJS16_SE_EEESM_EEEEEEEvNS4_8identityES1C_NS1D_INS1E_ILi3ELi4ELi3EEENS4_18smem_ptr_flag_bitsILi8EEENSI_INS5_IJS1I_SE_EEENS5_IJSE_SB_EEEEEEEvS1R_EENS_8epilogue10collective18CollectiveEpilogueINS20_23Sm100TmaWarpSpecializedILi3ELi2ELi32ELb1ELb0EEEJSG_NS5_IJNSI_ISE_SB_EENSI_INSA_ILi32EEESB_EEEEEfNS5_IJSB_llEEEfS29_NS20_6fusion15FusionCallbacksIS24_NS2A_17LinearCombinationIffffLNS_15FloatRoundStyleE2EEESG_S28_JEEENS4_5SM1004TMEM4LOAD26SM100_TMEM_LOAD_32dp32b32xES1C_NS1D_INS1E_ILi2ELi5ELi2EEENS1T_ILi32EEENSI_INS5_IJS26_NSA_ILi4EEEEEENS5_IJSB_S26_EEEEEEENS4_39AutoVectorizingCopyWithAssumedAlignmentILi128EEENS4_14SM90_TMA_STOREES2Q_S2S_S2S_EEEvvEEEEvNT_6ParamsE)
        /*0038*/ 	.word	0x00000000


	//----- nvinfo : EIATTR_MIN_STACK_SIZE
	.align		4
.L_27:
        /*003c*/ 	.byte	0x04, 0x12
        /*003e*/ 	.short	(.L_29 - .L_28)
	.align		4
.L_28:
        /*0040*/ 	.word	index@(_ZN7cutlass13device_kernelINS_4gemm6kernel13GemmUniversalIN4cute5tupleIJiiiiEEENS1_10collective13CollectiveMmaINS1_41MainloopSm100TmaUmmaWarpSpecializedSparseILi4ELi2ELi1ENS5_IJNS4_1CILi1EEESB_SB_EEEEENS5_IJNSA_ILi128EEENSA_ILi256EEESE_EEENS_12float_e4m3_tENS5_IJNS4_6LayoutINS5_IJiNS5_IJNSA_ILi2EEEiEEEiEEENS5_IJlNS5_IJSB_SJ_EEElEEEEENSI_INS5_IJNS5_IJSE_iEEESP_iEEENS5_IJNS5_IJSE_NSA_ILi16384EEEEEENS5_IJSB_lEEElEEEEEEEESH_NS5_IJlSB_lEEENS4_8TiledMMAINS4_8MMA_AtomIJNS4_26SM100_MMA_F8F6F4_SS_SPARSEISH_SH_fLi128ELi256ELNS4_4UMMA5MajorE0ELS12_0ELNS11_7ScaleInE0ELS13_0EEEEEENSI_ISC_NS5_IJNSA_ILi0EEES16_S16_EEEEENS5_IJNS4_10UnderscoreES19_S19_EEEEENS4_13SM90_TMA_LOADENS4_14ComposedLayoutINS4_7SwizzleILi2ELi4ELi3EEENS4_25smem_sparse_ptr_flag_bitsILi2ELi8EEENSI_INS5_IJNS5_IJSB_NSA_ILi8EEEEEENS5_IJSJ_NSA_ILi64EEEEEEEEENS5_IJNS5_IJS16_SE_EEESM_EEEEEEEvNS4_8identityES1C_NS1D_INS1E_ILi3ELi4ELi3EEENS4_18smem_ptr_flag_bitsILi8EEENSI_INS5_IJS1I_SE_EEENS5_IJSE_SB_EEEEEEEvS1R_EENS_8epilogue10collective18CollectiveEpilogueINS20_23Sm100TmaWarpSpecializedILi3ELi2ELi32ELb1ELb0EEEJSG_NS5_IJNSI_ISE_SB_EENSI_INSA_ILi32EEESB_EEEEEfNS5_IJSB_llEEEfS29_NS20_6fusion15FusionCallbacksIS24_NS2A_17LinearCombinationIffffLNS_15FloatRoundStyleE2EEESG_S28_JEEENS4_5SM1004TMEM4LOAD26SM100_TMEM_LOAD_32dp32b32xES1C_NS1D_INS1E_ILi2ELi5ELi2EEENS1T_ILi32EEENSI_INS5_IJS26_NSA_ILi4EEEEEENS5_IJSB_S26_EEEEEEENS4_39AutoVectorizingCopyWithAssumedAlignmentILi128EEENS4_14SM90_TMA_STOREES2Q_S2S_S2S_EEEvvEEEEvNT_6ParamsE)
        /*0044*/ 	.word	0x00000000
.L_29:


//--------------------- .nv.compat                --------------------------
	.section	.nv.compat,"",@"SHT_CUDA_COMPAT_INFO"
	.align	4
        /*0000*/ 	.byte	0x02, 0x09, 0x01, 0x00, 0x02, 0x02, 0x02, 0x00, 0x02, 0x05, 0x05, 0x00, 0x03, 0x07, 0x01, 0x01
        /*0010*/ 	.byte	0x02, 0x03, 0x01, 0x00, 0x02, 0x06, 0x01, 0x00, 0x04, 0x0b, 0x08, 0x00, 0x09, 0x00, 0x00, 0x00
        /*0020*/ 	.byte	0x00, 0x00, 0x00, 0x00


//--------------------- .nv.info._ZN7cutlass13device_kernelINS_4gemm6kernel13GemmUniversalIN4cute5tupleIJiiiiEEENS1_10collective13CollectiveMmaINS1_41MainloopSm100TmaUmmaWarpSpecializedSparseILi4ELi2ELi1ENS5_IJNS4_1CILi1EEESB_SB_EEEEENS5_IJNSA_ILi128EEENSA_ILi256EEESE_EEENS_12float_e4m3_tENS5_IJNS4_6LayoutINS5_IJiNS5_IJNSA_ILi2EEEiEEEiEEENS5_IJlNS5_IJSB_SJ_EEElEEEEENSI_INS5_IJNS5_IJSE_iEEESP_iEEENS5_IJNS5_IJSE_NSA_ILi16384EEEEEENS5_IJSB_lEEElEEEEEEEESH_NS5_IJlSB_lEEENS4_8TiledMMAINS4_8MMA_AtomIJNS4_26SM100_MMA_F8F6F4_SS_SPARSEISH_SH_fLi128ELi256ELNS4_4UMMA5MajorE0ELS12_0ELNS11_7ScaleInE0ELS13_0EEEEEENSI_ISC_NS5_IJNSA_ILi0EEES16_S16_EEEEENS5_IJNS4_10UnderscoreES19_S19_EEEEENS4_13SM90_TMA_LOADENS4_14ComposedLayoutINS4_7SwizzleILi2ELi4ELi3EEENS4_25smem_sparse_ptr_flag_bitsILi2ELi8EEENSI_INS5_IJNS5_IJSB_NSA_ILi8EEEEEENS5_IJSJ_NSA_ILi64EEEEEEEEENS5_IJNS5_IJS16_SE_EEESM_EEEEEEEvNS4_8identityES1C_NS1D_INS1E_ILi3ELi4ELi3EEENS4_18smem_ptr_flag_bitsILi8EEENSI_INS5_IJS1I_SE_EEENS5_IJSE_SB_EEEEEEEvS1R_EENS_8epilogue10collective18CollectiveEpilogueINS20_23Sm100TmaWarpSpecializedILi3ELi2ELi32ELb1ELb0EEEJSG_NS5_IJNSI_ISE_SB_EENSI_INSA_ILi32EEESB_EEEEEfNS5_IJSB_llEEEfS29_NS20_6fusion15FusionCallbacksIS24_NS2A_17LinearCombinationIffffLNS_15FloatRoundStyleE2EEESG_S28_JEEENS4_5SM1004TMEM4LOAD26SM100_TMEM_LOAD_32dp32b32xES1C_NS1D_INS1E_ILi2ELi5ELi2EEENS1T_ILi32EEENSI_INS5_IJS26_NSA_ILi4EEEEEENS5_IJSB_S26_EEEEEEENS4_39AutoVectorizingCopyWithAssumedAlignmentILi128EEENS4_14SM90_TMA_STOREES2Q_S2S_S2S_EEEvvEEEEvNT_6ParamsE --------------------------
	.section	.nv.info._ZN7cutlass13device_kernelINS_4gemm6kernel13GemmUniversalIN4cute5tupleIJiiiiEEENS1_10collective13CollectiveMmaINS1_41MainloopSm100TmaUmmaWarpSpecializedSparseILi4ELi2ELi1ENS5_IJNS4_1CILi1EEESB_SB_EEEEENS5_IJNSA_ILi128EEENSA_ILi256EEESE_EEENS_12float_e4m3_tENS5_IJNS4_6LayoutINS5_IJiNS5_IJNSA_ILi2EEEiEEEiEEENS5_IJlNS5_IJSB_SJ_EEElEEEEENSI_INS5_IJNS5_IJSE_iEEESP_iEEENS5_IJNS5_IJSE_NSA_ILi16384EEEEEENS5_IJSB_lEEElEEEEEEEESH_NS5_IJlSB_lEEENS4_8TiledMMAINS4_8MMA_AtomIJNS4_26SM100_MMA_F8F6F4_SS_SPARSEISH_SH_fLi128ELi256ELNS4_4UMMA5MajorE0ELS12_0ELNS11_7ScaleInE0ELS13_0EEEEEENSI_ISC_NS5_IJNSA_ILi0EEES16_S16_EEEEENS5_IJNS4_10UnderscoreES19_S19_EEEEENS4_13SM90_TMA_LOADENS4_14ComposedLayoutINS4_7SwizzleILi2ELi4ELi3EEENS4_25smem_sparse_ptr_flag_bitsILi2ELi8EEENSI_INS5_IJNS5_IJSB_NSA_ILi8EEEEEENS5_IJSJ_NSA_ILi64EEEEEEEEENS5_IJNS5_IJS16_SE_EEESM_EEEEEEEvNS4_8identityES1C_NS1D_INS1E_ILi3ELi4ELi3EEENS4_18smem_ptr_flag_bitsILi8EEENSI_INS5_IJS1I_SE_EEENS5_IJSE_SB_EEEEEEEvS1R_EENS_8epilogue10collective18CollectiveEpilogueINS20_23Sm100TmaWarpSpecializedILi3ELi2ELi32ELb1ELb0EEEJSG_NS5_IJNSI_ISE_SB_EENSI_INSA_ILi32EEESB_EEEEEfNS5_IJSB_llEEEfS29_NS20_6fusion15FusionCallbacksIS24_NS2A_17LinearCombinationIffffLNS_15FloatRoundStyleE2EEESG_S28_JEEENS4_5SM1004TMEM4LOAD26SM100_TMEM_LOAD_32dp32b32xES1C_NS1D_INS1E_ILi2ELi5ELi2EEENS1T_ILi32EEENSI_INS5_IJS26_NSA_ILi4EEEEEENS5_IJSB_S26_EEEEEEENS4_39AutoVectorizingCopyWithAssumedAlignmentILi128EEENS4_14SM90_TMA_STOREES2Q_S2S_S2S_EEEvvEEEEvNT_6ParamsE,"",@"SHT_CUDA_INFO"
	.sectionflags	@""
	.align	4


	//----- nvinfo : EIATTR_CUDA_API_VERSION
	.align		4
        /*0000*/ 	.byte	0x04, 0x37
        /*0002*/ 	.short	(.L_31 - .L_30)
.L_30:
        /*0004*/ 	.word	0x00000082


	//----- nvinfo : EIATTR_KPARAM_INFO
	.align		4
.L_31:
        /*0008*/ 	.byte	0x04, 0x17
        /*000a*/ 	.short	(.L_33 - .L_32)
.L_32:
        /*000c*/ 	.word	0x00000000
        /*0010*/ 	.short	0x0000
        /*0012*/ 	.short	0x0000
        /*0014*/ 	.byte	0x00, 0xf0, 0x01, 0x28


	//----- nvinfo : EIATTR_AT_ENTRY_FRAGMENTS
	.align		4
.L_33:
        /*0018*/ 	.byte	0x04, 0x4f
        /*001a*/ 	.short	(.L_35 - .L_34)


	//   ....[0]....
.L_34:
        /*001c*/ 	.word	0x00000006


	//----- nvinfo : EIATTR_RESERVED_SMEM_USED
	.align		4
.L_35:
        /*0020*/ 	.byte	0x01, 0x41
	.zero		2


	//----- nvinfo : EIATTR_SPARSE_MMA_MASK
	.align		4
        /*0024*/ 	.byte	0x03, 0x50
        /*0026*/ 	.short	0x0040


	//----- nvinfo : EIATTR_TCGEN05_1CTA_USED
	.align		4
        /*0028*/ 	.byte	0x01, 0x51
	.zero		2


	//----- nvinfo : EIATTR_MAXREG_COUNT
	.align		4
        /*002c*/ 	.byte	0x03, 0x1b
        /*002e*/ 	.short	0x00ff


	//----- nvinfo : EIATTR_NUM_BARRIERS
	.align		4
        /*0030*/ 	.byte	0x02, 0x4c
        /*0032*/ 	.byte	0x07
	.zero		1


	//----- nvinfo : EIATTR_EXTERNS
	.align		4
        /*0034*/ 	.byte	0x04, 0x0f
        /*0036*/ 	.short	(.L_37 - .L_36)


	//   ....[0]....
	.align		4
.L_36:
        /*0038*/ 	.word	index@(__assertfail)


	//----- nvinfo : EIATTR_MERCURY_ISA_VERSION
	.align		4
.L_37:
        /*003c*/ 	.byte	0x03, 0x5f
        /*003e*/ 	.short	0x0101


	//----- nvinfo : EIATTR_INT_WARP_WIDE_INSTR_OFFSETS
	.align		4
        /*0040*/ 	.byte	0x04, 0x31
        /*0042*/ 	.short	(.L_39 - .L_38)


	//   ....[0]....
.L_38:
        /*0044*/ 	.word	0x00000cf0


	//   ....[1]....
        /*0048*/ 	.word	0x00000ef0


	//   ....[2]....
        /*004c*/ 	.word	0x000033e0


	//   ....[3]....
        /*0050*/ 	.word	0x00003400


	//   ....[4]....
        /*0054*/ 	.word	0x00003430


	//   ....[5]....
        /*0058*/ 	.word	0x00004080


	//   ....[6]....
        /*005c*/ 	.word	0x000040b0


	//   ....[7]....
        /*0060*/ 	.word	0x00004210


	//   ....[8]....
        /*0064*/ 	.word	0x00004250


	//   ....[9]....
        /*0068*/ 	.word	0x00004300


	//   ....[10]....
        /*006c*/ 	.word	0x00004440


	//   ....[11]....
        /*0070*/ 	.word	0x00004460


	//   ....[12]....
        /*0074*/ 	.word	0x000045a0


	//   ....[13]....
        /*0078*/ 	.word	0x00004600


	//   ....[14]....
        /*007c*/ 	.word	0x000046b0


	//   ....[15]....
        /*0080*/ 	.word	0x00004810


	//   ....[16]....
        /*0084*/ 	.word	0x00004820


	//   ....[17]....
        /*0088*/ 	.word	0x00004940


	//   ....[18]....
        /*008c*/ 	.word	0x000049a0


	//   ....[19]....
        /*0090*/ 	.word	0x00004a50


	//   ....[20]....
        /*0094*/ 	.word	0x00004b70


	//   ....[21]....
        /*0098*/ 	.word	0x00004bf0


	//   ....[22]....
        /*009c*/ 	.word	0x00004d30


	//   ....[23]....
        /*00a0*/ 	.word	0x00004d70


	//   ....[24]....
        /*00a4*/ 	.word	0x00004dd0


	//   ....[25]....
        /*00a8*/ 	.word	0x00004e90


	//   ....[26]....
        /*00ac*/ 	.word	0x00004f10


	//   ....[27]....
        /*00b0*/ 	.word	0x00005050


	//   ....[28]....
        /*00b4*/ 	.word	0x00005090


	//   ....[29]....
        /*00b8*/ 	.word	0x00005110


	//   ....[30]....
        /*00bc*/ 	.word	0x000051f0


	//   ....[31]....
        /*00c0*/ 	.word	0x00005200


	//   ....[32]....
        /*00c4*/ 	.word	0x00005320


	//   ....[33]....
        /*00c8*/ 	.word	0x00005380


	//   ....[34]....
        /*00cc*/ 	.word	0x00005430


	//   ....[35]....
        /*00d0*/ 	.word	0x00005570


	//   ....[36]....
        /*00d4*/ 	.word	0x00005590


	//   ....[37]....
        /*00d8*/ 	.word	0x000056c0


	//   ....[38]....
        /*00dc*/ 	.word	0x00005720


	//   ....[39]....
        /*00e0*/ 	.word	0x000057d0


	//   ....[40]....
        /*00e4*/ 	.word	0x00005930


	//   ....[41]....
        /*00e8*/ 	.word	0x00005980


	//   ....[42]....
        /*00ec*/ 	.word	0x00005aa0


	//   ....[43]....
        /*00f0*/ 	.word	0x00005b00


	//   ....[44]....
        /*00f4*/ 	.word	0x00005bb0


	//----- nvinfo : EIATTR_COOP_GROUP_MASK_REGIDS
	.align		4
.L_39:
        /*00f8*/ 	.byte	0x04, 0x29
        /*00fa*/ 	.short	(.L_41 - .L_40)


	//   ....[0]....
.L_40:
        /*00fc*/ 	.word	0xffffffff


	//   ....[1]....
        /*0100*/ 	.word	0xffffffff


	//   ....[2]....
        /*0104*/ 	.word	0xffffffff


	//   ....[3]....
        /*0108*/ 	.word	0xffffffff


	//   ....[4]....
        /*010c*/ 	.word	0xffffffff


	//   ....[5]....
        /*0110*/ 	.word	0xffffffff


	//   ....[6]....
        /*0114*/ 	.word	0xffffffff


	//   ....[7]....
        /*0118*/ 	.word	0xffffffff


	//   ....[8]....
        /*011c*/ 	.word	0xffffffff


	//   ....[9]....
        /*0120*/ 	.word	0xffffffff


	//   ....[10]....
        /*0124*/ 	.word	0xffffffff


	//   ....[11]....
        /*0128*/ 	.word	0xffffffff


	//   ....[12]....
        /*012c*/ 	.word	0xffffffff


	//----- nvinfo : EIATTR_COOP_GROUP_INSTR_OFFSETS
	.align		4
.L_41:
        /*0130*/ 	.byte	0x04, 0x28
        /*0132*/ 	.short	(.L_43 - .L_42)


	//   ....[0]....
.L_42:
        /*0134*/ 	.word	0x00000080


	//   ....[1]....
        /*0138*/ 	.word	0x00000520


	//   ....[2]....
        /*013c*/ 	.word	0x00000670


	//   ....[3]....
        /*0140*/ 	.word	0x000007f0


	//   ....[4]....
        /*0144*/ 	.word	0x000008f0


	//   ....[5]....
        /*0148*/ 	.word	0x00000a60


	//   ....[6]....
        /*014c*/ 	.word	0x00000ba0


	//   ....[7]....
        /*0150*/ 	.word	0x00001a70


	//   ....[8]....
        /*0154*/ 	.word	0x000028f0


	//   ....[9]....
        /*0158*/ 	.word	0x00002b00


	//   ....[10]....
        /*015c*/ 	.word	0x00002b30


	//   ....[11]....
        /*0160*/ 	.word	0x000032c0


	//   ....[12]....
        /*0164*/ 	.word	0x000034f0


	//----- nvinfo : EIATTR_VRC_CTA_INIT_COUNT
	.align		4
.L_43:
        /*0168*/ 	.byte	0x02, 0x4a
        /*016a*/ 	.byte	0x80
	.zero		1


	//----- nvinfo : EIATTR_SYSCALL_OFFSETS
	.align		4
        /*016c*/ 	.byte	0x04, 0x46
        /*016e*/ 	.short	(.L_45 - .L_44)


	//   ....[0]....
.L_44:
        /*0170*/ 	.word	0x00006920


	//   ....[1]....
        /*0174*/ 	.word	0x00006a10


	//   ....[2]....
        /*0178*/ 	.word	0x00007620


	//   ....[3]....
        /*017c*/ 	.word	0x00008530


	//   ....[4]....
        /*0180*/ 	.word	0x00009470


	//   ....[5]....
        /*0184*/ 	.word	0x0000a3c0


	//   ....[6]....
        /*0188*/ 	.word	0x0000b310


	//   ....[7]....
        /*018c*/ 	.word	0x0000c260


	//   ....[8]....
        /*0190*/ 	.word	0x0000d1b0


	//   ....[9]....
        /*0194*/ 	.word	0x0000e0a0


	//----- nvinfo : EIATTR_MBARRIER_INSTR_OFFSETS
	.align		4
.L_45:
        /*0198*/ 	.byte	0x04, 0x39
        /*019a*/ 	.short	(.L_47 - .L_46)


	//   ....[0]....
.L_46:
        /*019c*/ 	.word	0x000005e0
        /*01a0*/ 	.word	0x000000ff
        /*01a4*/ 	.word	0x00000000
        /*01a8*/ 	.short	0x0100
        /*01aa*/ 	.byte	0x04
	.zero		1


	//   ....[1]....
        /*01ac*/ 	.word	0x000005f0
        /*01b0*/ 	.word	0x000000ff
        /*01b4*/ 	.word	0x00000020
        /*01b8*/ 	.short	0x0100
        /*01ba*/ 	.byte	0x04
	.zero		1


	//   ....[2]....
        /*01bc*/ 	.word	0x00000600
        /*01c0*/ 	.word	0x000000ff
        /*01c4*/ 	.word	0x00000008
        /*01c8*/ 	.short	0x0100
        /*01ca*/ 	.byte	0x04
	.zero		1


	//   ....[3]....
        /*01cc*/ 	.word	0x00000610
        /*01d0*/ 	.word	0x000000ff
        /*01d4*/ 	.word	0x00000028
        /*01d8*/ 	.short	0x0100
        /*01da*/ 	.byte	0x04
	.zero		1


	//   ....[4]....
        /*01dc*/ 	.word	0x00000620
        /*01e0*/ 	.word	0x000000ff
        /*01e4*/ 	.word	0x00000010
        /*01e8*/ 	.short	0x0100
        /*01ea*/ 	.byte	0x04
	.zero		1


	//   ....[5]....
        /*01ec*/ 	.word	0x00000630
        /*01f0*/ 	.word	0x000000ff
        /*01f4*/ 	.word	0x00000030
        /*01f8*/ 	.short	0x0100
        /*01fa*/ 	.byte	0x04
	.zero		1


	//   ....[6]....
        /*01fc*/ 	.word	0x00000640
        /*0200*/ 	.word	0x000000ff
        /*0204*/ 	.word	0x00000018
        /*0208*/ 	.short	0x0100
        /*020a*/ 	.byte	0x04
	.zero		1


	//   ....[7]....
        /*020c*/ 	.word	0x00000650
        /*0210*/ 	.word	0x000000ff
        /*0214*/ 	.word	0x00000038
        /*0218*/ 	.short	0x0100
        /*021a*/ 	.byte	0x04
	.zero		1


	//   ....[8]....
        /*021c*/ 	.word	0x00000780
        /*0220*/ 	.word	0x000000ff
        /*0224*/ 	.word	0x00000040
        /*0228*/ 	.short	0x0100
        /*022a*/ 	.byte	0x04
	.zero		1


	//   ....[9]....
        /*022c*/ 	.word	0x00000790
        /*0230*/ 	.word	0x000000ff
        /*0234*/ 	.word	0x00000058
        /*0238*/ 	.short	0x0100
        /*023a*/ 	.byte	0x04
	.zero		1


	//   ....[10]....
        /*023c*/ 	.word	0x000007a0
        /*0240*/ 	.word	0x000000ff
        /*0244*/ 	.word	0x00000048
        /*0248*/ 	.short	0x0100
        /*024a*/ 	.byte	0x04
	.zero		1


	//   ....[11]....
        /*024c*/ 	.word	0x000007b0
        /*0250*/ 	.word	0x000000ff
        /*0254*/ 	.word	0x00000060
        /*0258*/ 	.short	0x0100
        /*025a*/ 	.byte	0x04
	.zero		1


	//   ....[12]....
        /*025c*/ 	.word	0x000007c0
        /*0260*/ 	.word	0x000000ff
        /*0264*/ 	.word	0x00000050
        /*0268*/ 	.short	0x0100
        /*026a*/ 	.byte	0x04
	.zero		1


	//   ....[13]....
        /*026c*/ 	.word	0x000007d0
        /*0270*/ 	.word	0x000000ff
        /*0274*/ 	.word	0x00000068
        /*0278*/ 	.short	0x0100
        /*027a*/ 	.byte	0x04
	.zero		1


	//   ....[14]....
        /*027c*/ 	.word	0x000008c0
        /*0280*/ 	.word	0x000000ff
        /*0284*/ 	.word	0x00000070
        /*0288*/ 	.short	0x0100
        /*028a*/ 	.byte	0x06
	.zero		1


	//   ....[15]....
        /*028c*/ 	.word	0x000008d0
        /*0290*/ 	.word	0x000000ff
        /*0294*/ 	.word	0x00000078
        /*0298*/ 	.short	0x0100
        /*029a*/ 	.byte	0x06
	.zero		1


	//   ....[16]....
        /*029c*/ 	.word	0x00000a10
        /*02a0*/ 	.word	0x000000ff
        /*02a4*/ 	.word	0x00000080
        /*02a8*/ 	.short	0x0100
        /*02aa*/ 	.byte	0x06
	.zero		1


	//   ....[17]....
        /*02ac*/ 	.word	0x00000a20
        /*02b0*/ 	.word	0x000000ff
        /*02b4*/ 	.word	0x00000090
        /*02b8*/ 	.short	0x0100
        /*02ba*/ 	.byte	0x06
	.zero		1


	//   ....[18]....
        /*02bc*/ 	.word	0x00000a30
        /*02c0*/ 	.word	0x000000ff
        /*02c4*/ 	.word	0x00000088
        /*02c8*/ 	.short	0x0100
        /*02ca*/ 	.byte	0x06
	.zero		1


	//   ....[19]....
        /*02cc*/ 	.word	0x00000a40
        /*02d0*/ 	.word	0x000000ff
        /*02d4*/ 	.word	0x00000098
        /*02d8*/ 	.short	0x0100
        /*02da*/ 	.byte	0x06
	.zero		1


	//   ....[20]....
        /*02dc*/ 	.word	0x00000b70
        /*02e0*/ 	.word	0x000000ff
        /*02e4*/ 	.word	0x000000a0
        /*02e8*/ 	.short	0x0100
        /*02ea*/ 	.byte	0x04
	.zero		1


	//   ....[21]....
        /*02ec*/ 	.word	0x00000b80
        /*02f0*/ 	.word	0x000000ff
        /*02f4*/ 	.word	0x000000a8
        /*02f8*/ 	.short	0x0100
        /*02fa*/ 	.byte	0x04
	.zero		1


	//   ....[22]....
        /*02fc*/ 	.word	0x00000ca0
        /*0300*/ 	.word	0x000000ff
        /*0304*/ 	.word	0x000000b0
        /*0308*/ 	.short	0x0100
        /*030a*/ 	.byte	0x04
	.zero		1


	//   ....[23]....
        /*030c*/ 	.word	0x00000cb0
        /*0310*/ 	.word	0x000000ff
        /*0314*/ 	.word	0x000000c0
        /*0318*/ 	.short	0x0100
        /*031a*/ 	.byte	0x04
	.zero		1


	//   ....[24]....
        /*031c*/ 	.word	0x00000cc0
        /*0320*/ 	.word	0x000000ff
        /*0324*/ 	.word	0x000000b8
        /*0328*/ 	.short	0x0100
        /*032a*/ 	.byte	0x04
	.zero		1


	//   ....[25]....
        /*032c*/ 	.word	0x00000cd0
        /*0330*/ 	.word	0x000000ff
        /*0334*/ 	.word	0x000000c8
        /*0338*/ 	.short	0x0100
        /*033a*/ 	.byte	0x04
	.zero		1


	//   ....[26]....
        /*033c*/ 	.word	0x00000f30
        /*0340*/ 	.word	0x000000ff
        /*0344*/ 	.word	0x000000d0
        /*0348*/ 	.short	0x0100
        /*034a*/ 	.byte	0x06
	.zero		1


	//   ....[27]....
        /*034c*/ 	.word	0x00001670
        /*0350*/ 	.word	0x00000003
        /*0354*/ 	.word	0x000000c0
        /*0358*/ 	.short	0x010a
        /*035a*/ 	.byte	0xff
	.zero		1


	//   ....[28]....
        /*035c*/ 	.word	0x000016a0
        /*0360*/ 	.word	0x00000003
        /*0364*/ 	.word	0x000000b0
        /*0368*/ 	.short	0x0101
        /*036a*/ 	.byte	0xff
	.zero		1


	//   ....[29]....
        /*036c*/ 	.word	0x00001710
        /*0370*/ 	.word	0x000000ff
        /*0374*/ 	.word	0x00000020
        /*0378*/ 	.short	0x010a
        /*037a*/ 	.byte	0x04
	.zero		1


	//   ....[30]....
        /*037c*/ 	.word	0x00001840
        /*0380*/ 	.word	0x000000ff
        /*0384*/ 	.word	0x00000020
        /*0388*/ 	.short	0x010a
        /*038a*/ 	.byte	0x21
	.zero		1


	//   ....[31]....
        /*038c*/ 	.word	0x00001950
        /*0390*/ 	.word	0x000000ff
        /*0394*/ 	.word	0x00000020
        /*0398*/ 	.short	0x010a
        /*039a*/ 	.byte	0x05
	.zero		1


	//   ....[32]....
        /*039c*/ 	.word	0x00001a50
        /*03a0*/ 	.word	0x000000ff
        /*03a4*/ 	.word	0x00000078
        /*03a8*/ 	.short	0x0101
        /*03aa*/ 	.byte	0x06
	.zero		1


	//   ....[33]....
        /*03ac*/ 	.word	0x00001a80
        /*03b0*/ 	.word	0x00000003
        /*03b4*/ 	.word	0x00000080
        /*03b8*/ 	.short	0x010a
        /*03ba*/ 	.byte	0xff
	.zero		1


	//   ....[34]....
        /*03bc*/ 	.word	0x00001bd0
        /*03c0*/ 	.word	0x00000000
        /*03c4*/ 	.word	0x00000000
        /*03c8*/ 	.short	0x0101
        /*03ca*/ 	.byte	0xff
	.zero		1


	//   ....[35]....
        /*03cc*/ 	.word	0x00002160
        /*03d0*/ 	.word	0x000000ff
        /*03d4*/ 	.word	0x00000000
        /*03d8*/ 	.short	0x010a
        /*03da*/ 	.byte	0x04
	.zero		1


	//   ....[36]....
        /*03dc*/ 	.word	0x000021f0
        /*03e0*/ 	.word	0x000000ff
        /*03e4*/ 	.word	0x00000000
        /*03e8*/ 	.short	0x010a
        /*03ea*/ 	.byte	0x05
	.zero		1


	//   ....[37]....
        /*03ec*/ 	.word	0x00002280
        /*03f0*/ 	.word	0x000000ff
        /*03f4*/ 	.word	0x00000000
        /*03f8*/ 	.short	0x010a
        /*03fa*/ 	.byte	0x05
	.zero		1


	//   ....[38]....
        /*03fc*/ 	.word	0x00002320
        /*0400*/ 	.word	0x00000000
        /*0404*/ 	.word	0x00000000
        /*0408*/ 	.short	0x010a
        /*040a*/ 	.byte	0xff
	.zero		1


	//   ....[39]....
        /*040c*/ 	.word	0x00002440
        /*0410*/ 	.word	0x00000002
        /*0414*/ 	.word	0x000000b0
        /*0418*/ 	.short	0x010a
        /*041a*/ 	.byte	0xff
	.zero		1


	//   ....[40]....
        /*041c*/ 	.word	0x000024a0
        /*0420*/ 	.word	0x00000004
        /*0424*/ 	.word	0x00000000
        /*0428*/ 	.short	0x0101
        /*042a*/ 	.byte	0xff
	.zero		1


	//   ....[41]....
        /*042c*/ 	.word	0x000024c0
        /*0430*/ 	.word	0x000000ff
        /*0434*/ 	.word	0x00000090
        /*0438*/ 	.short	0x010a
        /*043a*/ 	.byte	0x04
	.zero		1


	//   ....[42]....
        /*043c*/ 	.word	0x000025e0
        /*0440*/ 	.word	0x00000002
        /*0444*/ 	.word	0x00000080
        /*0448*/ 	.short	0x010a
        /*044a*/ 	.byte	0xff
	.zero		1


	//   ....[43]....
        /*044c*/ 	.word	0x000026f0
        /*0450*/ 	.word	0x00000002
        /*0454*/ 	.word	0x00000000
        /*0458*/ 	.short	0x0101
        /*045a*/ 	.byte	0xff
	.zero		1


	//   ....[44]....
        /*045c*/ 	.word	0x00002780
        /*0460*/ 	.word	0x000000ff
        /*0464*/ 	.word	0x00000090
        /*0468*/ 	.short	0x0106
        /*046a*/ 	.byte	0x04
	.zero		1


	//   ....[45]....
        /*046c*/ 	.word	0x000027a0
        /*0470*/ 	.word	0x000000ff
        /*0474*/ 	.word	0x00000090
        /*0478*/ 	.short	0x010a
        /*047a*/ 	.byte	0x04
	.zero		1


	//   ....[46]....
        /*047c*/ 	.word	0x00002830
        /*0480*/ 	.word	0x000000ff
        /*0484*/ 	.word	0x00000090
        /*0488*/ 	.short	0x0106
        /*048a*/ 	.byte	0x07
	.zero		1


	//   ....[47]....
        /*048c*/ 	.word	0x00002870
        /*0490*/ 	.word	0x00000000
        /*0494*/ 	.word	0x00000090
        /*0498*/ 	.short	0x010a
        /*049a*/ 	.byte	0xff
	.zero		1


	//   ....[48]....
        /*049c*/ 	.word	0x00002d50
        /*04a0*/ 	.word	0x00000000
        /*04a4*/ 	.word	0x00000080
        /*04a8*/ 	.short	0x010a
        /*04aa*/ 	.byte	0xff
	.zero		1


	//   ....[49]....
        /*04ac*/ 	.word	0x00002e10
        /*04b0*/ 	.word	0x00000000
        /*04b4*/ 	.word	0x00000000
        /*04b8*/ 	.short	0x0101
        /*04ba*/ 	.byte	0xff
	.zero		1


	//   ....[50]....
        /*04bc*/ 	.word	0x00002ed0
        /*04c0*/ 	.word	0x000000ff
        /*04c4*/ 	.word	0x00000000
        /*04c8*/ 	.short	0x010a
        /*04ca*/ 	.byte	0x04
	.zero		1


	//   ....[51]....
        /*04cc*/ 	.word	0x00002f40
        /*04d0*/ 	.word	0x000000ff
        /*04d4*/ 	.word	0x00000000
        /*04d8*/ 	.short	0x010a
        /*04da*/ 	.byte	0x08
	.zero		1


	//   ....[52]....
        /*04dc*/ 	.word	0x00003030
        /*04e0*/ 	.word	0x000000ff
        /*04e4*/ 	.word	0x00000000
        /*04e8*/ 	.short	0x010a
        /*04ea*/ 	.byte	0x04
	.zero		1


	//   ....[53]....
        /*04ec*/ 	.word	0x00003070
        /*04f0*/ 	.word	0x000000ff
        /*04f4*/ 	.word	0x000000a8
        /*04f8*/ 	.short	0x010a
        /*04fa*/ 	.byte	0x0d
	.zero		1


	//   ....[54]....
        /*04fc*/ 	.word	0x000032a0
        /*0500*/ 	.word	0x000000ff
        /*0504*/ 	.word	0x000000d0
        /*0508*/ 	.short	0x010a
        /*050a*/ 	.byte	0x0d
	.zero		1


	//   ....[55]....
        /*050c*/ 	.word	0x000037c0
        /*0510*/ 	.word	0x00000008
        /*0514*/ 	.word	0x00000080
        /*0518*/ 	.short	0x010a
        /*051a*/ 	.byte	0xff
	.zero		1


	//   ....[56]....
        /*051c*/ 	.word	0x00003930
        /*0520*/ 	.word	0x00000000
        /*0524*/ 	.word	0x00000000
        /*0528*/ 	.short	0x0101
        /*052a*/ 	.byte	0xff
	.zero		1


	//   ....[57]....
        /*052c*/ 	.word	0x00003e00
        /*0530*/ 	.word	0x000000ff
        /*0534*/ 	.word	0x00000078
        /*0538*/ 	.short	0x010a
        /*053a*/ 	.byte	0x20
	.zero		1


	//   ....[58]....
        /*053c*/ 	.word	0x00003fe0
        /*0540*/ 	.word	0x000000ff
        /*0544*/ 	.word	0x00000058
        /*0548*/ 	.short	0x010a
        /*054a*/ 	.byte	0x10
	.zero		1


	//   ....[59]....
        /*054c*/ 	.word	0x00004340
        /*0550*/ 	.word	0x000000ff
        /*0554*/ 	.word	0x00000040
        /*0558*/ 	.short	0x010b
        /*055a*/ 	.byte	0x10
	.zero		1


	//   ....[60]....
        /*055c*/ 	.word	0x000043c0
        /*0560*/ 	.word	0x000000ff
        /*0564*/ 	.word	0x00000000
        /*0568*/ 	.short	0x0101
        /*056a*/ 	.byte	0x04
	.zero		1


	//   ....[61]....
        /*056c*/ 	.word	0x000043e0
        /*0570*/ 	.word	0x000000ff
        /*0574*/ 	.word	0x00000058
        /*0578*/ 	.short	0x010a
        /*057a*/ 	.byte	0x11
	.zero		1


	//   ....[62]....
        /*057c*/ 	.word	0x000046f0
        /*0580*/ 	.word	0x000000ff
        /*0584*/ 	.word	0x00000040
        /*0588*/ 	.short	0x010b
        /*058a*/ 	.byte	0x11
	.zero		1


	//   ....[63]....
        /*058c*/ 	.word	0x00004770
        /*0590*/ 	.word	0x000000ff
        /*0594*/ 	.word	0x00000000
        /*0598*/ 	.short	0x0101
        /*059a*/ 	.byte	0x04
	.zero		1


	//   ....[64]....
        /*059c*/ 	.word	0x00004790
        /*05a0*/ 	.word	0x000000ff
        /*05a4*/ 	.word	0x00000058
        /*05a8*/ 	.short	0x010a
        /*05aa*/ 	.byte	0x10
	.zero		1


	//   ....[65]....
        /*05ac*/ 	.word	0x00004a90
        /*05b0*/ 	.word	0x000000ff
        /*05b4*/ 	.word	0x00000040
        /*05b8*/ 	.short	0x010b
        /*05ba*/ 	.byte	0x10
	.zero		1


	//   ....[66]....
        /*05bc*/ 	.word	0x00004b10
        /*05c0*/ 	.word	0x000000ff
        /*05c4*/ 	.word	0x00000000
        /*05c8*/ 	.short	0x0101
        /*05ca*/ 	.byte	0x04
	.zero		1


	//   ....[67]....
        /*05cc*/ 	.word	0x00004b30
        /*05d0*/ 	.word	0x000000ff
        /*05d4*/ 	.word	0x00000058
        /*05d8*/ 	.short	0x010a
        /*05da*/ 	.byte	0x15
	.zero		1


	//   ....[68]....
        /*05dc*/ 	.word	0x00004e10
        /*05e0*/ 	.word	0x000000ff
        /*05e4*/ 	.word	0x00000040
        /*05e8*/ 	.short	0x010b
        /*05ea*/ 	.byte	0x15
	.zero		1


	//   ....[69]....
        /*05ec*/ 	.word	0x00004e30
        /*05f0*/ 	.word	0x000000ff
        /*05f4*/ 	.word	0x00000000
        /*05f8*/ 	.short	0x0101
        /*05fa*/ 	.byte	0x04
	.zero		1


	//   ....[70]....
        /*05fc*/ 	.word	0x00004e50
        /*0600*/ 	.word	0x000000ff
        /*0604*/ 	.word	0x00000058
        /*0608*/ 	.short	0x010a
        /*060a*/ 	.byte	0x06
	.zero		1


	//   ....[71]....
        /*060c*/ 	.word	0x00005150
        /*0610*/ 	.word	0x000000ff
        /*0614*/ 	.word	0x00000040
        /*0618*/ 	.short	0x010b
        /*061a*/ 	.byte	0x06
	.zero		1


	//   ....[72]....
        /*061c*/ 	.word	0x00005160
        /*0620*/ 	.word	0x000000ff
        /*0624*/ 	.word	0x00000000
        /*0628*/ 	.short	0x0101
        /*062a*/ 	.byte	0x04
	.zero		1


	//   ....[73]....
        /*062c*/ 	.word	0x00005170
        /*0630*/ 	.word	0x000000ff
        /*0634*/ 	.word	0x00000058
        /*0638*/ 	.short	0x010a
        /*063a*/ 	.byte	0x10
	.zero		1


	//   ....[74]....
        /*063c*/ 	.word	0x00005470
        /*0640*/ 	.word	0x000000ff
        /*0644*/ 	.word	0x00000040
        /*0648*/ 	.short	0x010b
        /*064a*/ 	.byte	0x10
	.zero		1


	//   ....[75]....
        /*064c*/ 	.word	0x000054f0
        /*0650*/ 	.word	0x000000ff
        /*0654*/ 	.word	0x00000000
        /*0658*/ 	.short	0x0101
        /*065a*/ 	.byte	0x04
	.zero		1


	//   ....[76]....
        /*065c*/ 	.word	0x00005510
        /*0660*/ 	.word	0x000000ff
        /*0664*/ 	.word	0x00000058
        /*0668*/ 	.short	0x010a
        /*066a*/ 	.byte	0x11
	.zero		1


	//   ....[77]....
        /*066c*/ 	.word	0x00005810
        /*0670*/ 	.word	0x000000ff
        /*0674*/ 	.word	0x00000040
        /*0678*/ 	.short	0x010b
        /*067a*/ 	.byte	0x11
	.zero		1


	//   ....[78]....
        /*067c*/ 	.word	0x00005890
        /*0680*/ 	.word	0x000000ff
        /*0684*/ 	.word	0x00000000
        /*0688*/ 	.short	0x0101
        /*068a*/ 	.byte	0x04
	.zero		1


	//   ....[79]....
        /*068c*/ 	.word	0x000058b0
        /*0690*/ 	.word	0x000000ff
        /*0694*/ 	.word	0x00000058
        /*0698*/ 	.short	0x010a
        /*069a*/ 	.byte	0x10
	.zero		1


	//   ....[80]....
        /*069c*/ 	.word	0x00005c10
        /*06a0*/ 	.word	0x000000ff
        /*06a4*/ 	.word	0x00000040
        /*06a8*/ 	.short	0x010b
        /*06aa*/ 	.byte	0x10
	.zero		1


	//   ....[81]....
        /*06ac*/ 	.word	0x00005c90
        /*06b0*/ 	.word	0x000000ff
        /*06b4*/ 	.word	0x00000000
        /*06b8*/ 	.short	0x0101
        /*06ba*/ 	.byte	0x04
	.zero		1


	//   ....[82]....
        /*06bc*/ 	.word	0x00005ce0
        /*06c0*/ 	.word	0x000000ff
        /*06c4*/ 	.word	0x00000000
        /*06c8*/ 	.short	0x010a
        /*06ca*/ 	.byte	0x04
	.zero		1


	//   ....[83]....
        /*06cc*/ 	.word	0x00005d70
        /*06d0*/ 	.word	0x000000ff
        /*06d4*/ 	.word	0x00000000
        /*06d8*/ 	.short	0x010a
        /*06da*/ 	.byte	0x05
	.zero		1


	//   ....[84]....
        /*06dc*/ 	.word	0x00005e10
        /*06e0*/ 	.word	0x00000000
        /*06e4*/ 	.word	0x00000000
        /*06e8*/ 	.short	0x010a
        /*06ea*/ 	.byte	0xff
	.zero		1


	//   ....[85]....
        /*06ec*/ 	.word	0x00006180
        /*06f0*/ 	.word	0x00000000
        /*06f4*/ 	.word	0x00000080
        /*06f8*/ 	.short	0x010a
        /*06fa*/ 	.byte	0xff
	.zero		1


	//   ....[86]....
        /*06fc*/ 	.word	0x00006250
        /*0700*/ 	.word	0x00000000
        /*0704*/ 	.word	0x00000000
        /*0708*/ 	.short	0x0101
        /*070a*/ 	.byte	0xff
	.zero		1


	//   ....[87]....
        /*070c*/ 	.word	0x00006f40
        /*0710*/ 	.word	0x00000004
        /*0714*/ 	.word	0x00000040
        /*0718*/ 	.short	0x010a
        /*071a*/ 	.byte	0xff
	.zero		1


	//   ....[88]....
        /*071c*/ 	.word	0x00007040
        /*0720*/ 	.word	0x000000ff
        /*0724*/ 	.word	0x000000a0
        /*0728*/ 	.short	0x010a
        /*072a*/ 	.byte	0x2f
	.zero		1


	//   ....[89]....
        /*072c*/ 	.word	0x00007100
        /*0730*/ 	.word	0x00000004
        /*0734*/ 	.word	0x00000040
        /*0738*/ 	.short	0x010a
        /*073a*/ 	.byte	0xff
	.zero		1


	//   ....[90]....
        /*073c*/ 	.word	0x00007500
        /*0740*/ 	.word	0x000000ff
        /*0744*/ 	.word	0x000000a0
        /*0748*/ 	.short	0x010a
        /*074a*/ 	.byte	0x2f
	.zero		1


	//   ....[91]....
        /*074c*/ 	.word	0x000076b0
        /*0750*/ 	.word	0x000000ff
        /*0754*/ 	.word	0x00000000
        /*0758*/ 	.short	0x0101
        /*075a*/ 	.byte	0x04
	.zero		1


	//   ....[92]....
        /*075c*/ 	.word	0x00008030
        /*0760*/ 	.word	0x00000000
        /*0764*/ 	.word	0x00000000
        /*0768*/ 	.short	0x0101
        /*076a*/ 	.byte	0xff
	.zero		1


	//   ....[93]....
        /*076c*/ 	.word	0x00008040
        /*0770*/ 	.word	0x00000005
        /*0774*/ 	.word	0x00000040
        /*0778*/ 	.short	0x010a
        /*077a*/ 	.byte	0xff
	.zero		1


	//   ....[94]....
        /*077c*/ 	.word	0x00008120
        /*0780*/ 	.word	0x00000005
        /*0784*/ 	.word	0x00000040
        /*0788*/ 	.short	0x010a
        /*078a*/ 	.byte	0xff
	.zero		1


	//   ....[95]....
        /*078c*/ 	.word	0x00008f50
        /*0790*/ 	.word	0x00000027
        /*0794*/ 	.word	0x00000000
        /*0798*/ 	.short	0x0101
        /*079a*/ 	.byte	0xff
	.zero		1


	//   ....[96]....
        /*079c*/ 	.word	0x00008fc0
        /*07a0*/ 	.word	0x00000005
        /*07a4*/ 	.word	0x00000040
        /*07a8*/ 	.short	0x010a
        /*07aa*/ 	.byte	0xff
	.zero		1


	//   ....[97]....
        /*07ac*/ 	.word	0x00009060
        /*07b0*/ 	.word	0x00000005
        /*07b4*/ 	.word	0x00000040
        /*07b8*/ 	.short	0x010a
        /*07ba*/ 	.byte	0xff
	.zero		1


	//   ....[98]....
        /*07bc*/ 	.word	0x00009ea0
        /*07c0*/ 	.word	0x00000027
        /*07c4*/ 	.word	0x00000000
        /*07c8*/ 	.short	0x0101
        /*07ca*/ 	.byte	0xff
	.zero		1


	//   ....[99]....
        /*07cc*/ 	.word	0x00009f10
        /*07d0*/ 	.word	0x00000005
        /*07d4*/ 	.word	0x00000040
        /*07d8*/ 	.short	0x010a
        /*07da*/ 	.byte	0xff
	.zero		1


	//   ....[100]....
        /*07dc*/ 	.word	0x00009fb0
        /*07e0*/ 	.word	0x00000005
        /*07e4*/ 	.word	0x00000040
        /*07e8*/ 	.short	0x010a
        /*07ea*/ 	.byte	0xff
	.zero		1


	//   ....[101]....
        /*07ec*/ 	.word	0x0000adf0
        /*07f0*/ 	.word	0x00000027
        /*07f4*/ 	.word	0x00000000
        /*07f8*/ 	.short	0x0101
        /*07fa*/ 	.byte	0xff
	.zero		1


	//   ....[102]....
        /*07fc*/ 	.word	0x0000ae60
        /*0800*/ 	.word	0x00000005
        /*0804*/ 	.word	0x00000040
        /*0808*/ 	.short	0x010a
        /*080a*/ 	.byte	0xff
	.zero		1


	//   ....[103]....
        /*080c*/ 	.word	0x0000af00
        /*0810*/ 	.word	0x00000005
        /*0814*/ 	.word	0x00000040
        /*0818*/ 	.short	0x010a
        /*081a*/ 	.byte	0xff
	.zero		1


	//   ....[104]....
        /*081c*/ 	.word	0x0000bd40
        /*0820*/ 	.word	0x00000027
        /*0824*/ 	.word	0x00000000
        /*0828*/ 	.short	0x0101
        /*082a*/ 	.byte	0xff
	.zero		1


	//   ....[105]....
        /*082c*/ 	.word	0x0000bdb0
        /*0830*/ 	.word	0x00000005
        /*0834*/ 	.word	0x00000040
        /*0838*/ 	.short	0x010a
        /*083a*/ 	.byte	0xff
	.zero		1


	//   ....[106]....
        /*083c*/ 	.word	0x0000be50
        /*0840*/ 	.word	0x00000005
        /*0844*/ 	.word	0x00000040
        /*0848*/ 	.short	0x010a
        /*084a*/ 	.byte	0xff
	.zero		1


	//   ....[107]....
        /*084c*/ 	.word	0x0000cc90
        /*0850*/ 	.word	0x00000027
        /*0854*/ 	.word	0x00000000
        /*0858*/ 	.short	0x0101
        /*085a*/ 	.byte	0xff
	.zero		1


	//   ....[108]....
        /*085c*/ 	.word	0x0000cd00
        /*0860*/ 	.word	0x00000005
        /*0864*/ 	.word	0x00000040
        /*0868*/ 	.short	0x010a
        /*086a*/ 	.byte	0xff
	.zero		1


	//   ....[109]....
        /*086c*/ 	.word	0x0000cda0
        /*0870*/ 	.word	0x00000005
        /*0874*/ 	.word	0x00000040
        /*0878*/ 	.short	0x010a
        /*087a*/ 	.byte	0xff
	.zero		1


	//   ....[110]....
        /*087c*/ 	.word	0x0000dbc0
        /*0880*/ 	.word	0x00000027
        /*0884*/ 	.word	0x00000000
        /*0888*/ 	.short	0x0101
        /*088a*/ 	.byte	0xff
	.zero		1


	//   ....[111]....
        /*088c*/ 	.word	0x0000dc30
        /*0890*/ 	.word	0x00000003
        /*0894*/ 	.word	0x00000040
        /*0898*/ 	.short	0x010a
        /*089a*/ 	.byte	0xff
	.zero		1


	//   ....[112]....
        /*089c*/ 	.word	0x0000dce0
        /*08a0*/ 	.word	0x00000003
        /*08a4*/ 	.word	0x00000040
        /*08a8*/ 	.short	0x010a
        /*08aa*/ 	.byte	0xff
	.zero		1


	//   ....[113]....
        /*08ac*/ 	.word	0x0000eae0
        /*08b0*/ 	.word	0x00000000
        /*08b4*/ 	.word	0x00000000
        /*08b8*/ 	.short	0x0101
        /*08ba*/ 	.byte	0xff
	.zero		1


	//   ....[114]....
        /*08bc*/ 	.word	0x0000ebe0
        /*08c0*/ 	.word	0x000000ff
        /*08c4*/ 	.word	0x000000d0
        /*08c8*/ 	.short	0x0101
        /*08ca*/ 	.byte	0x2f
	.zero		1


	//   ....[115]....
        /*08cc*/ 	.word	0x0000ed70
        /*08d0*/ 	.word	0x000000ff
        /*08d4*/ 	.word	0x00000000
        /*08d8*/ 	.short	0x0101
        /*08da*/ 	.byte	0x04
	.zero		1


	//   ....[116]....
        /*08dc*/ 	.word	0x0000ed90
        /*08e0*/ 	.word	0x00000003
        /*08e4*/ 	.word	0x000000c0
        /*08e8*/ 	.short	0x010a
        /*08ea*/ 	.byte	0xff
	.zero		1


	//   ....[117]....
        /*08ec*/ 	.word	0x0000edf0
        /*08f0*/ 	.word	0x00000000
        /*08f4*/ 	.word	0x00000020
        /*08f8*/ 	.short	0x010a
        /*08fa*/ 	.byte	0xff
	.zero		1


	//   ....[118]....
        /*08fc*/ 	.word	0x0000ee40
        /*0900*/ 	.word	0x00000003
        /*0904*/ 	.word	0x00000080
        /*0908*/ 	.short	0x010a
        /*090a*/ 	.byte	0xff
	.zero		1


	//   ....[119]....
        /*090c*/ 	.word	0x0000eea0
        /*0910*/ 	.word	0x00000000
        /*0914*/ 	.word	0x00000000
        /*0918*/ 	.short	0x010a
        /*091a*/ 	.byte	0xff
	.zero		1


	//   ....[120]....
        /*091c*/ 	.word	0x0000ef00
        /*0920*/ 	.word	0x00000000
        /*0924*/ 	.word	0x00000000
        /*0928*/ 	.short	0x010a
        /*092a*/ 	.byte	0xff
	.zero		1


	//   ....[121]....
        /*092c*/ 	.word	0x0000ef60
        /*0930*/ 	.word	0x00000000
        /*0934*/ 	.word	0x00000000
        /*0938*/ 	.short	0x010a
        /*093a*/ 	.byte	0xff
	.zero		1


	//   ....[122]....
        /*093c*/ 	.word	0x0000efb0
        /*0940*/ 	.word	0x00000002
        /*0944*/ 	.word	0x000000b0
        /*0948*/ 	.short	0x010a
        /*094a*/ 	.byte	0xff
	.zero		1


	//   ....[123]....
        /*094c*/ 	.word	0x0000f010
        /*0950*/ 	.word	0x00000002
        /*0954*/ 	.word	0x00000090
        /*0958*/ 	.short	0x010a
        /*095a*/ 	.byte	0xff
	.zero		1


	//   ....[124]....
        /*095c*/ 	.word	0x0000f060
        /*0960*/ 	.word	0x00000002
        /*0964*/ 	.word	0x00000080
        /*0968*/ 	.short	0x010a
        /*096a*/ 	.byte	0xff
	.zero		1


	//   ....[125]....
        /*096c*/ 	.word	0x0000f0c0
        /*0970*/ 	.word	0x00000000
        /*0974*/ 	.word	0x00000090
        /*0978*/ 	.short	0x010a
        /*097a*/ 	.byte	0xff
	.zero		1


	//   ....[126]....
        /*097c*/ 	.word	0x0000f110
        /*0980*/ 	.word	0x00000000
        /*0984*/ 	.word	0x00000080
        /*0988*/ 	.short	0x010a
        /*098a*/ 	.byte	0xff
	.zero		1


	//   ....[127]....
        /*098c*/ 	.word	0x0000f170
        /*0990*/ 	.word	0x00000000
        /*0994*/ 	.word	0x00000000
        /*0998*/ 	.short	0x010a
        /*099a*/ 	.byte	0xff
	.zero		1


	//   ....[128]....
        /*099c*/ 	.word	0x0000f1d0
        /*09a0*/ 	.word	0x00000000
        /*09a4*/ 	.word	0x000000a8
        /*09a8*/ 	.short	0x010a
        /*09aa*/ 	.byte	0xff
	.zero		1


	//   ....[129]....
        /*09ac*/ 	.word	0x0000f230
        /*09b0*/ 	.word	0x00000000
        /*09b4*/ 	.word	0x000000d0
        /*09b8*/ 	.short	0x010a
        /*09ba*/ 	.byte	0xff
	.zero		1


	//   ....[130]....
        /*09bc*/ 	.word	0x0000f280
        /*09c0*/ 	.word	0x00000008
        /*09c4*/ 	.word	0x00000080
        /*09c8*/ 	.short	0x010a
        /*09ca*/ 	.byte	0xff
	.zero		1


	//   ....[131]....
        /*09cc*/ 	.word	0x0000f2e0
        /*09d0*/ 	.word	0x00000000
        /*09d4*/ 	.word	0x00000078
        /*09d8*/ 	.short	0x010a
        /*09da*/ 	.byte	0xff
	.zero		1


	//   ....[132]....
        /*09dc*/ 	.word	0x0000f340
        /*09e0*/ 	.word	0x00000000
        /*09e4*/ 	.word	0x00000058
        /*09e8*/ 	.short	0x010a
        /*09ea*/ 	.byte	0xff
	.zero		1


	//   ....[133]....
        /*09ec*/ 	.word	0x0000f3a0
        /*09f0*/ 	.word	0x00000000
        /*09f4*/ 	.word	0x00000058
        /*09f8*/ 	.short	0x010a
        /*09fa*/ 	.byte	0xff
	.zero		1


	//   ....[134]....
        /*09fc*/ 	.word	0x0000f400
        /*0a00*/ 	.word	0x00000000
        /*0a04*/ 	.word	0x00000058
        /*0a08*/ 	.short	0x010a
        /*0a0a*/ 	.byte	0xff
	.zero		1


	//   ....[135]....
        /*0a0c*/ 	.word	0x0000f460
        /*0a10*/ 	.word	0x00000000
        /*0a14*/ 	.word	0x00000058
        /*0a18*/ 	.short	0x010a
        /*0a1a*/ 	.byte	0xff
	.zero		1


	//   ....[136]....
        /*0a1c*/ 	.word	0x0000f4c0
        /*0a20*/ 	.word	0x00000000
        /*0a24*/ 	.word	0x00000058
        /*0a28*/ 	.short	0x010a
        /*0a2a*/ 	.byte	0xff
	.zero		1


	//   ....[137]....
        /*0a2c*/ 	.word	0x0000f520
        /*0a30*/ 	.word	0x00000000
        /*0a34*/ 	.word	0x00000058
        /*0a38*/ 	.short	0x010a
        /*0a3a*/ 	.byte	0xff
	.zero		1


	//   ....[138]....
        /*0a3c*/ 	.word	0x0000f580
        /*0a40*/ 	.word	0x00000000
        /*0a44*/ 	.word	0x00000058
        /*0a48*/ 	.short	0x010a
        /*0a4a*/ 	.byte	0xff
	.zero		1


	//   ....[139]....
        /*0a4c*/ 	.word	0x0000f5e0
        /*0a50*/ 	.word	0x00000000
        /*0a54*/ 	.word	0x00000058
        /*0a58*/ 	.short	0x010a
        /*0a5a*/ 	.byte	0xff
	.zero		1


	//   ....[140]....
        /*0a5c*/ 	.word	0x0000f640
        /*0a60*/ 	.word	0x00000000
        /*0a64*/ 	.word	0x00000000
        /*0a68*/ 	.short	0x010a
        /*0a6a*/ 	.byte	0xff
	.zero		1


	//   ....[141]....
        /*0a6c*/ 	.word	0x0000f6a0
        /*0a70*/ 	.word	0x00000000
        /*0a74*/ 	.word	0x00000000
        /*0a78*/ 	.short	0x010a
        /*0a7a*/ 	.byte	0xff
	.zero		1


	//   ....[142]....
        /*0a7c*/ 	.word	0x0000f6f0
        /*0a80*/ 	.word	0x00000000
        /*0a84*/ 	.word	0x00000080
        /*0a88*/ 	.short	0x010a
        /*0a8a*/ 	.byte	0xff
	.zero		1


	//   ....[143]....
        /*0a8c*/ 	.word	0x0000f740
        /*0a90*/ 	.word	0x00000004
        /*0a94*/ 	.word	0x00000040
        /*0a98*/ 	.short	0x010a
        /*0a9a*/ 	.byte	0xff
	.zero		1


	//   ....[144]....
        /*0a9c*/ 	.word	0x0000f7a0
        /*0aa0*/ 	.word	0x00000003
        /*0aa4*/ 	.word	0x000000a0
        /*0aa8*/ 	.short	0x010a
        /*0aaa*/ 	.byte	0xff
	.zero		1


	//   ....[145]....
        /*0aac*/ 	.word	0x0000f7f0
        /*0ab0*/ 	.word	0x00000005
        /*0ab4*/ 	.word	0x00000040
        /*0ab8*/ 	.short	0x010a
        /*0aba*/ 	.byte	0xff
	.zero		1


	//   ....[146]....
        /*0abc*/ 	.word	0x0000f840
        /*0ac0*/ 	.word	0x00000005
        /*0ac4*/ 	.word	0x00000040
        /*0ac8*/ 	.short	0x010a
        /*0aca*/ 	.byte	0xff
	.zero		1


	//   ....[147]....
        /*0acc*/ 	.word	0x0000f890
        /*0ad0*/ 	.word	0x00000005
        /*0ad4*/ 	.word	0x00000040
        /*0ad8*/ 	.short	0x010a
        /*0ada*/ 	.byte	0xff
	.zero		1


	//   ....[148]....
        /*0adc*/ 	.word	0x0000f8e0
        /*0ae0*/ 	.word	0x00000005
        /*0ae4*/ 	.word	0x00000040
        /*0ae8*/ 	.short	0x010a
        /*0aea*/ 	.byte	0xff
	.zero		1


	//   ....[149]....
        /*0aec*/ 	.word	0x0000f930
        /*0af0*/ 	.word	0x00000005
        /*0af4*/ 	.word	0x00000040
        /*0af8*/ 	.short	0x010a
        /*0afa*/ 	.byte	0xff
	.zero		1


	//   ....[150]....
        /*0afc*/ 	.word	0x0000f980
        /*0b00*/ 	.word	0x00000005
        /*0b04*/ 	.word	0x00000040
        /*0b08*/ 	.short	0x010a
        /*0b0a*/ 	.byte	0xff
	.zero		1


	//   ....[151]....
        /*0b0c*/ 	.word	0x0000f9d0
        /*0b10*/ 	.word	0x00000003
        /*0b14*/ 	.word	0x00000040
        /*0b18*/ 	.short	0x010a
        /*0b1a*/ 	.byte	0xff
	.zero		1


	//----- nvinfo : EIATTR_NUM_MBARRIERS
	.align		4
.L_47:
        /*0b1c*/ 	.byte	0x03, 0x38
        /*0b1e*/ 	.short	0x001b


	//----- nvinfo : EIATTR_EXIT_INSTR_OFFSETS
	.align		4
        /*0b20*/ 	.byte	0x04, 0x1c
        /*0b22*/ 	.short	(.L_49 - .L_48)


	//   ....[0]....
.L_48:
        /*0b24*/ 	.word	0x00002350


	//   ....[1]....
        /*0b28*/ 	.word	0x00002840


	//   ....[2]....
        /*0b2c*/ 	.word	0x000028a0


	//   ....[3]....
        /*0b30*/ 	.word	0x00003500


	//   ....[4]....
        /*0b34*/ 	.word	0x00005e40


	//   ....[5]....
        /*0b38*/ 	.word	0x00005e80


	//   ....[6]....
        /*0b3c*/ 	.word	0x0000ec60


	//   ....[7]....
        /*0b40*/ 	.word	0x0000ece0


	//   ....[8]....
        /*0b44*/ 	.word	0x0000ed10


	//   ....[9]....
        /*0b48*/ 	.word	0x0000ed80


	//----- nvinfo : EIATTR_MAX_THREADS
	.align		4
.L_49:
        /*0b4c*/ 	.byte	0x04, 0x05
        /*0b4e*/ 	.short	(.L_51 - .L_50)
.L_50:
        /*0b50*/ 	.word	0x00000100
        /*0b54*/ 	.word	0x00000001
        /*0b58*/ 	.word	0x00000001


	//----- nvinfo : EIATTR_CRS_STACK_SIZE
	.align		4
.L_51:
        /*0b5c*/ 	.byte	0x04, 0x1e
        /*0b5e*/ 	.short	(.L_53 - .L_52)
.L_52:
        /*0b60*/ 	.word	0x00000000


	//----- nvinfo : EIATTR_CBANK_PARAM_SIZE
	.align		4
.L_53:
        /*0b64*/ 	.byte	0x03, 0x19
        /*0b66*/ 	.short	0x0a00


	//----- nvinfo : EIATTR_PARAM_CBANK
	.align		4
        /*0b68*/ 	.byte	0x04, 0x0a
        /*0b6a*/ 	.short	(.L_55 - .L_54)
	.align		4
.L_54:
        /*0b6c*/ 	.word	index@(.nv.constant0._ZN7cutlass13device_kernelINS_4gemm6kernel13GemmUniversalIN4cute5tupleIJiiiiEEENS1_10collective13CollectiveMmaINS1_41MainloopSm100TmaUmmaWarpSpecializedSparseILi4ELi2ELi1ENS5_IJNS4_1CILi1EEESB_SB_EEEEENS5_IJNSA_ILi128EEENSA_ILi256EEESE_EEENS_12float_e4m3_tENS5_IJNS4_6LayoutINS5_IJiNS5_IJNSA_ILi2EEEiEEEiEEENS5_IJlNS5_IJSB_SJ_EEElEEEEENSI_INS5_IJNS5_IJSE_iEEESP_iEEENS5_IJNS5_IJSE_NSA_ILi16384EEEEEENS5_IJSB_lEEElEEEEEEEESH_NS5_IJlSB_lEEENS4_8TiledMMAINS4_8MMA_AtomIJNS4_26SM100_MMA_F8F6F4_SS_SPARSEISH_SH_fLi128ELi256ELNS4_4UMMA5MajorE0ELS12_0ELNS11_7ScaleInE0ELS13_0EEEEEENSI_ISC_NS5_IJNSA_ILi0EEES16_S16_EEEEENS5_IJNS4_10UnderscoreES19_S19_EEEEENS4_13SM90_TMA_LOADENS4_14ComposedLayoutINS4_7SwizzleILi2ELi4ELi3EEENS4_25smem_sparse_ptr_flag_bitsILi2ELi8EEENSI_INS5_IJNS5_IJSB_NSA_ILi8EEEEEENS5_IJSJ_NSA_ILi64EEEEEEEEENS5_IJNS5_IJS16_SE_EEESM_EEEEEEEvNS4_8identityES1C_NS1D_INS1E_ILi3ELi4ELi3EEENS4_18smem_ptr_flag_bitsILi8EEENSI_INS5_IJS1I_SE_EEENS5_IJSE_SB_EEEEEEEvS1R_EENS_8epilogue10collective18CollectiveEpilogueINS20_23Sm100TmaWarpSpecializedILi3ELi2ELi32ELb1ELb0EEEJSG_NS5_IJNSI_ISE_SB_EENSI_INSA_ILi32EEESB_EEEEEfNS5_IJSB_llEEEfS29_NS20_6fusion15FusionCallbacksIS24_NS2A_17LinearCombinationIffffLNS_15FloatRoundStyleE2EEESG_S28_JEEENS4_5SM1004TMEM4LOAD26SM100_TMEM_LOAD_32dp32b32xES1C_NS1D_INS1E_ILi2ELi5ELi2EEENS1T_ILi32EEENSI_INS5_IJS26_NSA_ILi4EEEEEENS5_IJSB_S26_EEEEEEENS4_39AutoVectorizingCopyWithAssumedAlignmentILi128EEENS4_14SM90_TMA_STOREES2Q_S2S_S2S_EEEvvEEEEvNT_6ParamsE)
        /*0b70*/ 	.short	0x0380
        /*0b72*/ 	.short	0x0a00


	//----- nvinfo : EIATTR_SW_WAR
	.align		4
.L_55:
        /*0b74*/ 	.byte	0x04, 0x36
        /*0b76*/ 	.short	(.L_57 - .L_56)
.L_56:
        /*0b78*/ 	.word	0x00000008
.L_57:


//--------------------- .nv.callgraph             --------------------------
	.section	.nv.callgraph,"",@"SHT_CUDA_CALLGRAPH"
	.align	4
	.sectionentsize	8
	.align		4
        /*0000*/ 	.word	0x00000000
	.align		4
        /*0004*/ 	.word	0xffffffff
	.align		4
        /*0008*/ 	.word	index@(_ZN7cutlass13device_kernelINS_4gemm6kernel13GemmUniversalIN4cute5tupleIJiiiiEEENS1_10collective13CollectiveMmaINS1_41MainloopSm100TmaUmmaWarpSpecializedSparseILi4ELi2ELi1ENS5_IJNS4_1CILi1EEESB_SB_EEEEENS5_IJNSA_ILi128EEENSA_ILi256EEESE_EEENS_12float_e4m3_tENS5_IJNS4_6LayoutINS5_IJiNS5_IJNSA_ILi2EEEiEEEiEEENS5_IJlNS5_IJSB_SJ_EEElEEEEENSI_INS5_IJNS5_IJSE_iEEESP_iEEENS5_IJNS5_IJSE_NSA_ILi16384EEEEEENS5_IJSB_lEEElEEEEEEEESH_NS5_IJlSB_lEEENS4_8TiledMMAINS4_8MMA_AtomIJNS4_26SM100_MMA_F8F6F4_SS_SPARSEISH_SH_fLi128ELi256ELNS4_4UMMA5MajorE0ELS12_0ELNS11_7ScaleInE0ELS13_0EEEEEENSI_ISC_NS5_IJNSA_ILi0EEES16_S16_EEEEENS5_IJNS4_10UnderscoreES19_S19_EEEEENS4_13SM90_TMA_LOADENS4_14ComposedLayoutINS4_7SwizzleILi2ELi4ELi3EEENS4_25smem_sparse_ptr_flag_bitsILi2ELi8EEENSI_INS5_IJNS5_IJSB_NSA_ILi8EEEEEENS5_IJSJ_NSA_ILi64EEEEEEEEENS5_IJNS5_IJS16_SE_EEESM_EEEEEEEvNS4_8identityES1C_NS1D_INS1E_ILi3ELi4ELi3EEENS4_18smem_ptr_flag_bitsILi8EEENSI_INS5_IJS1I_SE_EEENS5_IJSE_SB_EEEEEEEvS1R_EENS_8epilogue10collective18CollectiveEpilogueINS20_23Sm100TmaWarpSpecializedILi3ELi2ELi32ELb1ELb0EEEJSG_NS5_IJNSI_ISE_SB_EENSI_INSA_ILi32EEESB_EEEEEfNS5_IJSB_llEEEfS29_NS20_6fusion15FusionCallbacksIS24_NS2A_17LinearCombinationIffffLNS_15FloatRoundStyleE2EEESG_S28_JEEENS4_5SM1004TMEM4LOAD26SM100_TMEM_LOAD_32dp32b32xES1C_NS1D_INS1E_ILi2ELi5ELi2EEENS1T_ILi32EEENSI_INS5_IJS26_NSA_ILi4EEEEEENS5_IJSB_S26_EEEEEEENS4_39AutoVectorizingCopyWithAssumedAlignmentILi128EEENS4_14SM90_TMA_STOREES2Q_S2S_S2S_EEEvvEEEEvNT_6ParamsE)
	.align		4
        /*000c*/ 	.word	index@(__assertfail)
	.align		4
        /*0010*/ 	.word	0x00000000
	.align		4
        /*0014*/ 	.word	0xfffffffe
	.align		4
        /*0018*/ 	.word	0x00000000
	.align		4
        /*001c*/ 	.word	0xfffffffd
	.align		4
        /*0020*/ 	.word	0x00000000
	.align		4
        /*0024*/ 	.word	0xfffffffc


//--------------------- .nv.constant4             --------------------------
	.section	.nv.constant4,"a",@progbits
	.align	8
	.align		8
.nv.constant4:
        /*0000*/ 	.dword	__assertfail
	.align		8
        /*0008*/ 	.dword	__unnamed_1
	.align		8
        /*0010*/ 	.dword	__unnamed_2
	.align		8
        /*0018*/ 	.dword	_ZN39_INTERNAL_514dfa04_4_k_cu_ec1ea729_28234cuda3std3__45__cpo5beginE
	.align		8
        /*0020*/ 	.dword	_ZN39_INTERNAL_514dfa04_4_k_cu_ec1ea729_28234cuda3std3__45__cpo3endE
	.align		8
        /*0028*/ 	.dword	_ZN39_INTERNAL_514dfa04_4_k_cu_ec1ea729_28234cuda3std3__45__cpo6cbeginE
	.align		8
        /*0030*/ 	.dword	_ZN39_INTERNAL_514dfa04_4_k_cu_ec1ea729_28234cuda3std3__45__cpo4cendE
	.align		8
        /*0038*/ 	.dword	_ZN39_INTERNAL_514dfa04_4_k_cu_ec1ea729_28234cuda3std3__441_GLOBAL__N__514dfa04_4_k_cu_ec1ea729_28236ignoreE
	.align		8
        /*0040*/ 	.dword	_ZN39_INTERNAL_514dfa04_4_k_cu_ec1ea729_28234cuda3std3__419piecewise_constructE
	.align		8
        /*0048*/ 	.dword	_ZN39_INTERNAL_514dfa04_4_k_cu_ec1ea729_28234cuda3std3__48in_placeE
	.align		8
        /*0050*/ 	.dword	_ZN39_INTERNAL_514dfa04_4_k_cu_ec1ea729_28234cuda3std6ranges3__45__cpo4swapE
	.align		8
        /*0058*/ 	.dword	_ZN39_INTERNAL_514dfa04_4_k_cu_ec1ea729_28234cuda3std6ranges3__45__cpo9iter_moveE
	.align		8
        /*0060*/ 	.dword	_ZN39_INTERNAL_514dfa04_4_k_cu_ec1ea729_28234cute7productE
	.align		8
        /*0068*/ 	.dword	_ZN39_INTERNAL_514dfa04_4_k_cu_ec1ea729_28234cute1_E
	.align		8
        /*0070*/ 	.dword	$str$25
	.align		8
        /*0078*/ 	.dword	$str$26
	.align		8
        /*0080*/ 	.dword	$str$27
	.align		8
        /*0088*/ 	.dword	$str$28


//--------------------- .text._ZN7cutlass13device_kernelINS_4gemm6kernel13GemmUniversalIN4cute5tupleIJiiiiEEENS1_10collective13CollectiveMmaINS1_41MainloopSm100TmaUmmaWarpSpecializedSparseILi4ELi2ELi1ENS5_IJNS4_1CILi1EEESB_SB_EEEEENS5_IJNSA_ILi128EEENSA_ILi256EEESE_EEENS_12float_e4m3_tENS5_IJNS4_6LayoutINS5_IJiNS5_IJNSA_ILi2EEEiEEEiEEENS5_IJlNS5_IJSB_SJ_EEElEEEEENSI_INS5_IJNS5_IJSE_iEEESP_iEEENS5_IJNS5_IJSE_NSA_ILi16384EEEEEENS5_IJSB_lEEElEEEEEEEESH_NS5_IJlSB_lEEENS4_8TiledMMAINS4_8MMA_AtomIJNS4_26SM100_MMA_F8F6F4_SS_SPARSEISH_SH_fLi128ELi256ELNS4_4UMMA5MajorE0ELS12_0ELNS11_7ScaleInE0ELS13_0EEEEEENSI_ISC_NS5_IJNSA_ILi0EEES16_S16_EEEEENS5_IJNS4_10UnderscoreES19_S19_EEEEENS4_13SM90_TMA_LOADENS4_14ComposedLayoutINS4_7SwizzleILi2ELi4ELi3EEENS4_25smem_sparse_ptr_flag_bitsILi2ELi8EEENSI_INS5_IJNS5_IJSB_NSA_ILi8EEEEEENS5_IJSJ_NSA_ILi64EEEEEEEEENS5_IJNS5_IJS16_SE_EEESM_EEEEEEEvNS4_8identityES1C_NS1D_INS1E_ILi3ELi4ELi3EEENS4_18smem_ptr_flag_bitsILi8EEENSI_INS5_IJS1I_SE_EEENS5_IJSE_SB_EEEEEEEvS1R_EENS_8epilogue10collective18CollectiveEpilogueINS20_23Sm100TmaWarpSpecializedILi3ELi2ELi32ELb1ELb0EEEJSG_NS5_IJNSI_ISE_SB_EENSI_INSA_ILi32EEESB_EEEEEfNS5_IJSB_llEEEfS29_NS20_6fusion15FusionCallbacksIS24_NS2A_17LinearCombinationIffffLNS_15FloatRoundStyleE2EEESG_S28_JEEENS4_5SM1004TMEM4LOAD26SM100_TMEM_LOAD_32dp32b32xES1C_NS1D_INS1E_ILi2ELi5ELi2EEENS1T_ILi32EEENSI_INS5_IJS26_NSA_ILi4EEEEEENS5_IJSB_S26_EEEEEEENS4_39AutoVectorizingCopyWithAssumedAlignmentILi128EEENS4_14SM90_TMA_STOREES2Q_S2S_S2S_EEEvvEEEEvNT_6ParamsE --------------------------
	.section	.text._ZN7cutlass13device_kernelINS_4gemm6kernel13GemmUniversalIN4cute5tupleIJiiiiEEENS1_10collective13CollectiveMmaINS1_41MainloopSm100TmaUmmaWarpSpecializedSparseILi4ELi2ELi1ENS5_IJNS4_1CILi1EEESB_SB_EEEEENS5_IJNSA_ILi128EEENSA_ILi256EEESE_EEENS_12float_e4m3_tENS5_IJNS4_6LayoutINS5_IJiNS5_IJNSA_ILi2EEEiEEEiEEENS5_IJlNS5_IJSB_SJ_EEElEEEEENSI_INS5_IJNS5_IJSE_iEEESP_iEEENS5_IJNS5_IJSE_NSA_ILi16384EEEEEENS5_IJSB_lEEElEEEEEEEESH_NS5_IJlSB_lEEENS4_8TiledMMAINS4_8MMA_AtomIJNS4_26SM100_MMA_F8F6F4_SS_SPARSEISH_SH_fLi128ELi256ELNS4_4UMMA5MajorE0ELS12_0ELNS11_7ScaleInE0ELS13_0EEEEEENSI_ISC_NS5_IJNSA_ILi0EEES16_S16_EEEEENS5_IJNS4_10UnderscoreES19_S19_EEEEENS4_13SM90_TMA_LOADENS4_14ComposedLayoutINS4_7SwizzleILi2ELi4ELi3EEENS4_25smem_sparse_ptr_flag_bitsILi2ELi8EEENSI_INS5_IJNS5_IJSB_NSA_ILi8EEEEEENS5_IJSJ_NSA_ILi64EEEEEEEEENS5_IJNS5_IJS16_SE_EEESM_EEEEEEEvNS4_8identityES1C_NS1D_INS1E_ILi3ELi4ELi3EEENS4_18smem_ptr_flag_bitsILi8EEENSI_INS5_IJS1I_SE_EEENS5_IJSE_SB_EEEEEEEvS1R_EENS_8epilogue10collective18CollectiveEpilogueINS20_23Sm100TmaWarpSpecializedILi3ELi2ELi32ELb1ELb0EEEJSG_NS5_IJNSI_ISE_SB_EENSI_INSA_ILi32EEESB_EEEEEfNS5_IJSB_llEEEfS29_NS20_6fusion15FusionCallbacksIS24_NS2A_17LinearCombinationIffffLNS_15FloatRoundStyleE2EEESG_S28_JEEENS4_5SM1004TMEM4LOAD26SM100_TMEM_LOAD_32dp32b32xES1C_NS1D_INS1E_ILi2ELi5ELi2EEENS1T_ILi32EEENSI_INS5_IJS26_NSA_ILi4EEEEEENS5_IJSB_S26_EEEEEEENS4_39AutoVectorizingCopyWithAssumedAlignmentILi128EEENS4_14SM90_TMA_STOREES2Q_S2S_S2S_EEEvvEEEEvNT_6ParamsE,"ax",@progbits
	.align	128
.text._ZN7cutlass13device_kernelINS_4gemm6kernel13GemmUniversalIN4cute5tupleIJiiiiEEENS1_10collective13CollectiveMmaINS1_41MainloopSm100TmaUmmaWarpSpecializedSparseILi4ELi2ELi1ENS5_IJNS4_1CILi1EEESB_SB_EEEEENS5_IJNSA_ILi128EEENSA_ILi256EEESE_EEENS_12float_e4m3_tENS5_IJNS4_6LayoutINS5_IJiNS5_IJNSA_ILi2EEEiEEEiEEENS5_IJlNS5_IJSB_SJ_EEElEEEEENSI_INS5_IJNS5_IJSE_iEEESP_iEEENS5_IJNS5_IJSE_NSA_ILi16384EEEEEENS5_IJSB_lEEElEEEEEEEESH_NS5_IJlSB_lEEENS4_8TiledMMAINS4_8MMA_AtomIJNS4_26SM100_MMA_F8F6F4_SS_SPARSEISH_SH_fLi128ELi256ELNS4_4UMMA5MajorE0ELS12_0ELNS11_7ScaleInE0ELS13_0EEEEEENSI_ISC_NS5_IJNSA_ILi0EEES16_S16_EEEEENS5_IJNS4_10UnderscoreES19_S19_EEEEENS4_13SM90_TMA_LOADENS4_14ComposedLayoutINS4_7SwizzleILi2ELi4ELi3EEENS4_25smem_sparse_ptr_flag_bitsILi2ELi8EEENSI_INS5_IJNS5_IJSB_NSA_ILi8EEEEEENS5_IJSJ_NSA_ILi64EEEEEEEEENS5_IJNS5_IJS16_SE_EEESM_EEEEEEEvNS4_8identityES1C_NS1D_INS1E_ILi3ELi4ELi3EEENS4_18smem_ptr_flag_bitsILi8EEENSI_INS5_IJS1I_SE_EEENS5_IJSE_SB_EEEEEEEvS1R_EENS_8epilogue10collective18CollectiveEpilogueINS20_23Sm100TmaWarpSpecializedILi3ELi2ELi32ELb1ELb0EEEJSG_NS5_IJNSI_ISE_SB_EENSI_INSA_ILi32EEESB_EEEEEfNS5_IJSB_llEEEfS29_NS20_6fusion15FusionCallbacksIS24_NS2A_17LinearCombinationIffffLNS_15FloatRoundStyleE2EEESG_S28_JEEENS4_5SM1004TMEM4LOAD26SM100_TMEM_LOAD_32dp32b32xES1C_NS1D_INS1E_ILi2ELi5ELi2EEENS1T_ILi32EEENSI_INS5_IJS26_NSA_ILi4EEEEEENS5_IJSB_S26_EEEEEEENS4_39AutoVectorizingCopyWithAssumedAlignmentILi128EEENS4_14SM90_TMA_STOREES2Q_S2S_S2S_EEEvvEEEEvNT_6ParamsE:
        .type           _ZN7cutlass13device_kernelINS_4gemm6kernel13GemmUniversalIN4cute5tupleIJiiiiEEENS1_10collective13CollectiveMmaINS1_41MainloopSm100TmaUmmaWarpSpecializedSparseILi4ELi2ELi1ENS5_IJNS4_1CILi1EEESB_SB_EEEEENS5_IJNSA_ILi128EEENSA_ILi256EEESE_EEENS_12float_e4m3_tENS5_IJNS4_6LayoutINS5_IJiNS5_IJNSA_ILi2EEEiEEEiEEENS5_IJlNS5_IJSB_SJ_EEElEEEEENSI_INS5_IJNS5_IJSE_iEEESP_iEEENS5_IJNS5_IJSE_NSA_ILi16384EEEEEENS5_IJSB_lEEElEEEEEEEESH_NS5_IJlSB_lEEENS4_8TiledMMAINS4_8MMA_AtomIJNS4_26SM100_MMA_F8F6F4_SS_SPARSEISH_SH_fLi128ELi256ELNS4_4UMMA5MajorE0ELS12_0ELNS11_7ScaleInE0ELS13_0EEEEEENSI_ISC_NS5_IJNSA_ILi0EEES16_S16_EEEEENS5_IJNS4_10UnderscoreES19_S19_EEEEENS4_13SM90_TMA_LOADENS4_14ComposedLayoutINS4_7SwizzleILi2ELi4ELi3EEENS4_25smem_sparse_ptr_flag_bitsILi2ELi8EEENSI_INS5_IJNS5_IJSB_NSA_ILi8EEEEEENS5_IJSJ_NSA_ILi64EEEEEEEEENS5_IJNS5_IJS16_SE_EEESM_EEEEEEEvNS4_8identityES1C_NS1D_INS1E_ILi3ELi4ELi3EEENS4_18smem_ptr_flag_bitsILi8EEENSI_INS5_IJS1I_SE_EEENS5_IJSE_SB_EEEEEEEvS1R_EENS_8epilogue10collective18CollectiveEpilogueINS20_23Sm100TmaWarpSpecializedILi3ELi2ELi32ELb1ELb0EEEJSG_NS5_IJNSI_ISE_SB_EENSI_INSA_ILi32EEESB_EEEEEfNS5_IJSB_llEEEfS29_NS20_6fusion15FusionCallbacksIS24_NS2A_17LinearCombinationIffffLNS_15FloatRoundStyleE2EEESG_S28_JEEENS4_5SM1004TMEM4LOAD26SM100_TMEM_LOAD_32dp32b32xES1C_NS1D_INS1E_ILi2ELi5ELi2EEENS1T_ILi32EEENSI_INS5_IJS26_NSA_ILi4EEEEEENS5_IJSB_S26_EEEEEEENS4_39AutoVectorizingCopyWithAssumedAlignmentILi128EEENS4_14SM90_TMA_STOREES2Q_S2S_S2S_EEEvvEEEEvNT_6ParamsE,@function
        .size           _ZN7cutlass13device_kernelINS_4gemm6kernel13GemmUniversalIN4cute5tupleIJiiiiEEENS1_10collective13CollectiveMmaINS1_41MainloopSm100TmaUmmaWarpSpecializedSparseILi4ELi2ELi1ENS5_IJNS4_1CILi1EEESB_SB_EEEEENS5_IJNSA_ILi128EEENSA_ILi256EEESE_EEENS_12float_e4m3_tENS5_IJNS4_6LayoutINS5_IJiNS5_IJNSA_ILi2EEEiEEEiEEENS5_IJlNS5_IJSB_SJ_EEElEEEEENSI_INS5_IJNS5_IJSE_iEEESP_iEEENS5_IJNS5_IJSE_NSA_ILi16384EEEEEENS5_IJSB_lEEElEEEEEEEESH_NS5_IJlSB_lEEENS4_8TiledMMAINS4_8MMA_AtomIJNS4_26SM100_MMA_F8F6F4_SS_SPARSEISH_SH_fLi128ELi256ELNS4_4UMMA5MajorE0ELS12_0ELNS11_7ScaleInE0ELS13_0EEEEEENSI_ISC_NS5_IJNSA_ILi0EEES16_S16_EEEEENS5_IJNS4_10UnderscoreES19_S19_EEEEENS4_13SM90_TMA_LOADENS4_14ComposedLayoutINS4_7SwizzleILi2ELi4ELi3EEENS4_25smem_sparse_ptr_flag_bitsILi2ELi8EEENSI_INS5_IJNS5_IJSB_NSA_ILi8EEEEEENS5_IJSJ_NSA_ILi64EEEEEEEEENS5_IJNS5_IJS16_SE_EEESM_EEEEEEEvNS4_8identityES1C_NS1D_INS1E_ILi3ELi4ELi3EEENS4_18smem_ptr_flag_bitsILi8EEENSI_INS5_IJS1I_SE_EEENS5_IJSE_SB_EEEEEEEvS1R_EENS_8epilogue10collective18CollectiveEpilogueINS20_23Sm100TmaWarpSpecializedILi3ELi2ELi32ELb1ELb0EEEJSG_NS5_IJNSI_ISE_SB_EENSI_INSA_ILi32EEESB_EEEEEfNS5_IJSB_llEEEfS29_NS20_6fusion15FusionCallbacksIS24_NS2A_17LinearCombinationIffffLNS_15FloatRoundStyleE2EEESG_S28_JEEENS4_5SM1004TMEM4LOAD26SM100_TMEM_LOAD_32dp32b32xES1C_NS1D_INS1E_ILi2ELi5ELi2EEENS1T_ILi32EEENSI_INS5_IJS26_NSA_ILi4EEEEEENS5_IJSB_S26_EEEEEEENS4_39AutoVectorizingCopyWithAssumedAlignmentILi128EEENS4_14SM90_TMA_STOREES2Q_S2S_S2S_EEEvvEEEEvNT_6ParamsE,(.L_x_214 - _ZN7cutlass13device_kernelINS_4gemm6kernel13GemmUniversalIN4cute5tupleIJiiiiEEENS1_10collective13CollectiveMmaINS1_41MainloopSm100TmaUmmaWarpSpecializedSparseILi4ELi2ELi1ENS5_IJNS4_1CILi1EEESB_SB_EEEEENS5_IJNSA_ILi128EEENSA_ILi256EEESE_EEENS_12float_e4m3_tENS5_IJNS4_6LayoutINS5_IJiNS5_IJNSA_ILi2EEEiEEEiEEENS5_IJlNS5_IJSB_SJ_EEElEEEEENSI_INS5_IJNS5_IJSE_iEEESP_iEEENS5_IJNS5_IJSE_NSA_ILi16384EEEEEENS5_IJSB_lEEElEEEEEEEESH_NS5_IJlSB_lEEENS4_8TiledMMAINS4_8MMA_AtomIJNS4_26SM100_MMA_F8F6F4_SS_SPARSEISH_SH_fLi128ELi256ELNS4_4UMMA5MajorE0ELS12_0ELNS11_7ScaleInE0ELS13_0EEEEEENSI_ISC_NS5_IJNSA_ILi0EEES16_S16_EEEEENS5_IJNS4_10UnderscoreES19_S19_EEEEENS4_13SM90_TMA_LOADENS4_14ComposedLayoutINS4_7SwizzleILi2ELi4ELi3EEENS4_25smem_sparse_ptr_flag_bitsILi2ELi8EEENSI_INS5_IJNS5_IJSB_NSA_ILi8EEEEEENS5_IJSJ_NSA_ILi64EEEEEEEEENS5_IJNS5_IJS16_SE_EEESM_EEEEEEEvNS4_8identityES1C_NS1D_INS1E_ILi3ELi4ELi3EEENS4_18smem_ptr_flag_bitsILi8EEENSI_INS5_IJS1I_SE_EEENS5_IJSE_SB_EEEEEEEvS1R_EENS_8epilogue10collective18CollectiveEpilogueINS20_23Sm100TmaWarpSpecializedILi3ELi2ELi32ELb1ELb0EEEJSG_NS5_IJNSI_ISE_SB_EENSI_INSA_ILi32EEESB_EEEEEfNS5_IJSB_llEEEfS29_NS20_6fusion15FusionCallbacksIS24_NS2A_17LinearCombinationIffffLNS_15FloatRoundStyleE2EEESG_S28_JEEENS4_5SM1004TMEM4LOAD26SM100_TMEM_LOAD_32dp32b32xES1C_NS1D_INS1E_ILi2ELi5ELi2EEENS1T_ILi32EEENSI_INS5_IJS26_NSA_ILi4EEEEEENS5_IJSB_S26_EEEEEEENS4_39AutoVectorizingCopyWithAssumedAlignmentILi128EEENS4_14SM90_TMA_STOREES2Q_S2S_S2S_EEEvvEEEEvNT_6ParamsE)
        .other          _ZN7cutlass13device_kernelINS_4gemm6kernel13GemmUniversalIN4cute5tupleIJiiiiEEENS1_10collective13CollectiveMmaINS1_41MainloopSm100TmaUmmaWarpSpecializedSparseILi4ELi2ELi1ENS5_IJNS4_1CILi1EEESB_SB_EEEEENS5_IJNSA_ILi128EEENSA_ILi256EEESE_EEENS_12float_e4m3_tENS5_IJNS4_6LayoutINS5_IJiNS5_IJNSA_ILi2EEEiEEEiEEENS5_IJlNS5_IJSB_SJ_EEElEEEEENSI_INS5_IJNS5_IJSE_iEEESP_iEEENS5_IJNS5_IJSE_NSA_ILi16384EEEEEENS5_IJSB_lEEElEEEEEEEESH_NS5_IJlSB_lEEENS4_8TiledMMAINS4_8MMA_AtomIJNS4_26SM100_MMA_F8F6F4_SS_SPARSEISH_SH_fLi128ELi256ELNS4_4UMMA5MajorE0ELS12_0ELNS11_7ScaleInE0ELS13_0EEEEEENSI_ISC_NS5_IJNSA_ILi0EEES16_S16_EEEEENS5_IJNS4_10UnderscoreES19_S19_EEEEENS4_13SM90_TMA_LOADENS4_14ComposedLayoutINS4_7SwizzleILi2ELi4ELi3EEENS4_25smem_sparse_ptr_flag_bitsILi2ELi8EEENSI_INS5_IJNS5_IJSB_NSA_ILi8EEEEEENS5_IJSJ_NSA_ILi64EEEEEEEEENS5_IJNS5_IJS16_SE_EEESM_EEEEEEEvNS4_8identityES1C_NS1D_INS1E_ILi3ELi4ELi3EEENS4_18smem_ptr_flag_bitsILi8EEENSI_INS5_IJS1I_SE_EEENS5_IJSE_SB_EEEEEEEvS1R_EENS_8epilogue10collective18CollectiveEpilogueINS20_23Sm100TmaWarpSpecializedILi3ELi2ELi32ELb1ELb0EEEJSG_NS5_IJNSI_ISE_SB_EENSI_INSA_ILi32EEESB_EEEEEfNS5_IJSB_llEEEfS29_NS20_6fusion15FusionCallbacksIS24_NS2A_17LinearCombinationIffffLNS_15FloatRoundStyleE2EEESG_S28_JEEENS4_5SM1004TMEM4LOAD26SM100_TMEM_LOAD_32dp32b32xES1C_NS1D_INS1E_ILi2ELi5ELi2EEENS1T_ILi32EEENSI_INS5_IJS26_NSA_ILi4EEEEEENS5_IJSB_S26_EEEEEEENS4_39AutoVectorizingCopyWithAssumedAlignmentILi128EEENS4_14SM90_TMA_STOREES2Q_S2S_S2S_EEEvvEEEEvNT_6ParamsE,@"STO_CUDA_ENTRY STV_DEFAULT"
_ZN7cutlass13device_kernelINS_4gemm6kernel13GemmUniversalIN4cute5tupleIJiiiiEEENS1_10collective13CollectiveMmaINS1_41MainloopSm100TmaUmmaWarpSpecializedSparseILi4ELi2ELi1ENS5_IJNS4_1CILi1EEESB_SB_EEEEENS5_IJNSA_ILi128EEENSA_ILi256EEESE_EEENS_12float_e4m3_tENS5_IJNS4_6LayoutINS5_IJiNS5_IJNSA_ILi2EEEiEEEiEEENS5_IJlNS5_IJSB_SJ_EEElEEEEENSI_INS5_IJNS5_IJSE_iEEESP_iEEENS5_IJNS5_IJSE_NSA_ILi16384EEEEEENS5_IJSB_lEEElEEEEEEEESH_NS5_IJlSB_lEEENS4_8TiledMMAINS4_8MMA_AtomIJNS4_26SM100_MMA_F8F6F4_SS_SPARSEISH_SH_fLi128ELi256ELNS4_4UMMA5MajorE0ELS12_0ELNS11_7ScaleInE0ELS13_0EEEEEENSI_ISC_NS5_IJNSA_ILi0EEES16_S16_EEEEENS5_IJNS4_10UnderscoreES19_S19_EEEEENS4_13SM90_TMA_LOADENS4_14ComposedLayoutINS4_7SwizzleILi2ELi4ELi3EEENS4_25smem_sparse_ptr_flag_bitsILi2ELi8EEENSI_INS5_IJNS5_IJSB_NSA_ILi8EEEEEENS5_IJSJ_NSA_ILi64EEEEEEEEENS5_IJNS5_IJS16_SE_EEESM_EEEEEEEvNS4_8identityES1C_NS1D_INS1E_ILi3ELi4ELi3EEENS4_18smem_ptr_flag_bitsILi8EEENSI_INS5_IJS1I_SE_EEENS5_IJSE_SB_EEEEEEEvS1R_EENS_8epilogue10collective18CollectiveEpilogueINS20_23Sm100TmaWarpSpecializedILi3ELi2ELi32ELb1ELb0EEEJSG_NS5_IJNSI_ISE_SB_EENSI_INSA_ILi32EEESB_EEEEEfNS5_IJSB_llEEEfS29_NS20_6fusion15FusionCallbacksIS24_NS2A_17LinearCombinationIffffLNS_15FloatRoundStyleE2EEESG_S28_JEEENS4_5SM1004TMEM4LOAD26SM100_TMEM_LOAD_32dp32b32xES1C_NS1D_INS1E_ILi2ELi5ELi2EEENS1T_ILi32EEENSI_INS5_IJS26_NSA_ILi4EEEEEENS5_IJSB_S26_EEEEEEENS4_39AutoVectorizingCopyWithAssumedAlignmentILi128EEENS4_14SM90_TMA_STOREES2Q_S2S_S2S_EEEvvEEEEvNT_6ParamsE:
[----:B------:R-:W1:Y:S01]  /*0000*/  LDC R1, c[0x0][0x37c] ;  /* 0x0000df00ff017b82 */ /* 0x000e620000000800 */
[----:B------:R-:W2:Y:S01]  /*0010*/  S2R R93, SR_TID.X ;  /* 0x00000000005d7919 */ /* 0x000ea20000002100 */
[----:B------:R-:W3:Y:S01]  /*0020*/  LDCU.64 UR10, c[0x0][0xa90] ;  /* 0x00015200ff0a77ac */ /* 0x000ee20008000a00 */
[----:B------:R-:W-:Y:S02]  /*0030*/  PRMT R79, RZ, 0x7610, R79 ;  /* 0x00007610ff4f7816 */ /* 0x000fe4000000004f */
[----:B------:R-:W-:Y:S01]  /*0040*/  ELECT P2, URZ, PT ;  /* 0x0000000000ff782f */ /* 0x000fe20003840000 */
[----:B---3--:R-:W-:-:S04]  /*0050*/  UISETP.NE.U32.AND UP0, UPT, UR10, URZ, UPT ;  /* 0x000000ff0a00728c */ /* 0x008fc8000bf05070 */
[----:B------:R-:W-:Y:S01]  /*0060*/  UISETP.NE.AND.EX UP0, UPT, UR11, URZ, UPT, UP0 ;  /* 0x000000ff0b00728c */ /* 0x000fe2000bf05300 */
[----:B--2---:R-:W-:-:S05]  /*0070*/  SHF.R.U32.HI R80, RZ, 0x5, R93 ;  /* 0x00000005ff507819 */ /* 0x004fca000001165d */
[----:B------:R-:W2:Y:S02]  /*0080*/  SHFL.IDX PT, R0, R80, RZ, 0x1f ;  /* 0x00001fff50007589 */ /* 0x000ea400000e0000 */
[----:B--2---:R-:W-:Y:S01]  /*0090*/  R2UR UR24, R0 ;  /* 0x00000000001872ca */ /* 0x004fe200000e0000 */
[----:B-1----:R-:W-:-:S14]  /*00a0*/  BRA.U UP0, `(.L_x_0) ;  /* 0x0000000100307547 */ /* 0x002fdc000b800000 */
[----:B------:R-:W1:Y:S02]  /*00b0*/  LDCU.64 UR4, c[0x0][0xa88] ;  /* 0x00015100ff0477ac */ /* 0x000e640008000a00 */
[----:B-1----:R-:W-:-:S04]  /*00c0*/  UISETP.NE.U32.AND UP0, UPT, UR4, URZ, UPT ;  /* 0x000000ff0400728c */ /* 0x002fc8000bf05070 */
[----:B------:R-:W-:-:S09]  /*00d0*/  UISETP.NE.AND.EX UP0, UPT, UR5, URZ, UPT, UP0 ;  /* 0x000000ff0500728c */ /* 0x000fd2000bf05300 */
[----:B------:R-:W-:Y:S05]  /*00e0*/  BRA.U !UP0, `(.L_x_1) ;  /* 0x0000000108147547 */ /* 0x000fea000b800000 */
[----:B------:R-:W1:Y:S01]  /*00f0*/  LDC.64 R2, c[0x0][0xa88] ;  /* 0x0002a200ff027b82 */ /* 0x000e620000000a00 */
[----:B------:R-:W1:Y:S02]  /*0100*/  LDCU.64 UR4, c[0x0][0x358] ;  /* 0x00006b00ff0477ac */ /* 0x000e640008000a00 */
[----:B-1----:R1:W5:Y:S01]  /*0110*/  LDG.E R41, desc[UR4][R2.64] ;  /* 0x0000000402297981 */ /* 0x002362000c1e1900 */
[----:B------:R-:W-:Y:S01]  /*0120*/  HFMA2 R79, -RZ, RZ, 0, 5.9604644775390625e-08 ;  /* 0x00000001ff4f7431 */ /* 0x000fe200000001ff */
[----:B------:R-:W-:Y:S05]  /*0130*/  BRA `(.L_x_0) ;  /* 0x00000000000c7947 */ /* 0x000fea0003800000 */
.L_x_1:
[----:B------:R-:W1:Y:S01]  /*0140*/  LDCU UR4, c[0x0][0xa80] ;  /* 0x00015000ff0477ac */ /* 0x000e620008000800 */
[----:B------:R-:W-:Y:S01]  /*0150*/  HFMA2 R79, -RZ, RZ, 0, 5.9604644775390625e-08 ;  /* 0x00000001ff4f7431 */ /* 0x000fe200000001ff */
[----:B-1----:R-:W-:-:S07]  /*0160*/  MOV R41, UR4 ;  /* 0x0000000400297c02 */ /* 0x002fce0008000f00 */
.L_x_0:
[----:B------:R-:W2:Y:S02]  /*0170*/  LDCU.64 UR4, c[0x0][0xab0] ;  /* 0x00015600ff0477ac */ /* 0x000ea40008000a00 */
[----:B--2---:R-:W-:-:S04]  /*0180*/  UISETP.NE.U32.AND UP0, UPT, UR4, URZ, UPT ;  /* 0x000000ff0400728c */ /* 0x004fc8000bf05070 */
[----:B------:R-:W-:-:S09]  /*0190*/  UISETP.NE.AND.EX UP0, UPT, UR5, URZ, UPT, UP0 ;  /* 0x000000ff0500728c */ /* 0x000fd2000bf05300 */
[----:B------:R-:W-:Y:S05]  /*01a0*/  BRA.U UP0, `(.L_x_2) ;  /* 0x0000000100287547 */ /* 0x000fea000b800000 */
[----:B------:R-:W2:Y:S02]  /*01b0*/  LDCU.64 UR4, c[0x0][0xaa8] ;  /* 0x00015500ff0477ac */ /* 0x000ea40008000a00 */
[----:B--2---:R-:W-:-:S04]  /*01c0*/  UISETP.NE.U32.AND UP0, UPT, UR4, URZ, UPT ;  /* 0x000000ff0400728c */ /* 0x004fc8000bf05070 */
[----:B------:R-:W-:-:S09]  /*01d0*/  UISETP.NE.AND.EX UP0, UPT, UR5, URZ, UPT, UP0 ;  /* 0x000000ff0500728c */ /* 0x000fd2000bf05300 */
[----:B------:R-:W-:Y:S05]  /*01e0*/  BRA.U !UP0, `(.L_x_3) ;  /* 0x0000000108107547 */ /* 0x000fea000b800000 */
[----:B------:R-:W2:Y:S01]  /*01f0*/  LDC.64 R36, c[0x0][0xaa8] ;  /* 0x0002aa00ff247b82 */ /* 0x000ea20000000a00 */
[----:B------:R-:W2:Y:S02]  /*0200*/  LDCU.64 UR4, c[0x0][0x358] ;  /* 0x00006b00ff0477ac */ /* 0x000ea40008000a00 */
[----:B--2---:R2:W5:Y:S01]  /*0210*/  LDG.E R36, desc[UR4][R36.64] ;  /* 0x0000000424247981 */ /* 0x004562000c1e1900 */
[----:B------:R-:W-:Y:S05]  /*0220*/  BRA `(.L_x_2) ;  /* 0x0000000000087947 */ /* 0x000fea0003800000 */
.L_x_3:
[----:B------:R-:W2:Y:S02]  /*0230*/  LDCU UR4, c[0x0][0xaa0] ;  /* 0x00015400ff0477ac */ /* 0x000ea40008000800 */
[----:B--2---:R-:W-:Y:S02]  /*0240*/  MOV R36, UR4 ;  /* 0x0000000400247c02 */ /* 0x004fe40008000f00 */
.L_x_2:
[----:B------:R-:W-:Y:S01]  /*0250*/  IMAD.U32 R0, RZ, RZ, UR24 ;  /* 0x00000018ff007e24 */ /* 0x000fe2000f8e00ff */
[----:B------:R-:W-:Y:S04]  /*0260*/  BSSY.RECONVERGENT B0, `(.L_x_4) ;  /* 0x000000f000007945 */ /* 0x000fe80003800200 */
[C---:B------:R-:W-:Y:S02]  /*0270*/  ISETP.NE.OR P1, PT, R0.reuse, 0x1, !P2 ;  /* 0x000000010000780c */ /* 0x040fe40005725670 */
[----:B------:R-:W-:-:S11]  /*0280*/  ISETP.NE.OR P0, PT, R0, 0x3, !P2 ;  /* 0x000000030000780c */ /* 0x000fd60005705670 */
[----:B------:R-:W-:Y:S05]  /*0290*/  @P1 BRA `(.L_x_5) ;  /* 0x00000000002c1947 */ /* 0x000fea0003800000 */
[----:B------:R-:W3:Y:S02]  /*02a0*/  LDCU.64 UR4, c[0x0][0x348] ;  /* 0x00006900ff0477ac */ /* 0x000ee40008000a00 */
[----:B---3--:R-:W-:Y:S02]  /*02b0*/  UIADD3 UR8, UP2, UPT, UR4, 0x80, URZ ;  /* 0x0000008004087890 */ /* 0x008fe4000ff5e0ff */
[----:B------:R-:W-:Y:S02]  /*02c0*/  UIADD3 UR6, UP1, UPT, UR4, 0x280, URZ ;  /* 0x0000028004067890 */ /* 0x000fe4000ff3e0ff */
[----:B------:R-:W-:Y:S02]  /*02d0*/  UIADD3 UR4, UP0, UPT, UR4, 0x180, URZ ;  /* 0x0000018004047890 */ /* 0x000fe4000ff1e0ff */
[----:B------:R-:W-:Y:S02]  /*02e0*/  UIADD3.X UR9, UPT, UPT, URZ, UR5, URZ, UP2, !UPT ;  /* 0x00000005ff097290 */ /* 0x000fe400097fe4ff */
[----:B------:R-:W-:-:S02]  /*02f0*/  UIADD3.X UR7, UPT, UPT, URZ, UR5, URZ, UP1, !UPT ;  /* 0x00000005ff077290 */ /* 0x000fc40008ffe4ff */
[----:B------:R-:W-:-:S05]  /*0300*/  UIADD3.X UR5, UPT, UPT, URZ, UR5, URZ, UP0, !UPT ;  /* 0x00000005ff057290 */ /* 0x000fca00087fe4ff */
[----:B------:R3:W-:Y:S02]  /*0310*/  UTMACCTL.PF [UR8] ;  /* 0x00000000080079b9 */ /* 0x0007e40008040000 */
[----:B------:R3:W-:Y:S02]  /*0320*/  UTMACCTL.PF [UR6] ;  /* 0x00000000060079b9 */ /* 0x0007e40008040000 */
[----:B------:R3:W-:Y:S02]  /*0330*/  UTMACCTL.PF [UR4] ;  /* 0x00000000040079b9 */ /* 0x0007e40008040000 */
[----:B---3--:R-:W-:Y:S01]  /*0340*/  NOP ;  /* 0x0000000000007918 */ /* 0x008fe20000000000 */
.L_x_5:
[----:B------:R-:W-:Y:S05]  /*0350*/  BSYNC.RECONVERGENT B0 ;  /* 0x0000000000007941 */ /* 0x000fea0003800200 */
.L_x_4:
[----:B------:R-:W-:Y:S04]  /*0360*/  BSSY.RECONVERGENT B0, `(.L_x_6) ;  /* 0x000000a000007945 */ /* 0x000fe80003800200 */
[----:B------:R-:W-:Y:S05]  /*0370*/  @P0 BRA `(.L_x_7) ;  /* 0x0000000000200947 */ /* 0x000fea0003800000 */
[----:B------:R-:W3:Y:S02]  /*0380*/  LDCU.64 UR4, c[0x0][0x348] ;  /* 0x00006900ff0477ac */ /* 0x000ee40008000a00 */
[----:B---3--:R-:W-:Y:S02]  /*0390*/  UIADD3 UR6, UP1, UPT, UR4, 0x780, URZ ;  /* 0x0000078004067890 */ /* 0x008fe4000ff3e0ff */
[----:B------:R-:W-:Y:S02]  /*03a0*/  UIADD3 UR4, UP0, UPT, UR4, 0x880, URZ ;  /* 0x0000088004047890 */ /* 0x000fe4000ff1e0ff */
[----:B------:R-:W-:Y:S02]  /*03b0*/  UIADD3.X UR7, UPT, UPT, URZ, UR5, URZ, UP1, !UPT ;  /* 0x00000005ff077290 */ /* 0x000fe40008ffe4ff */
[----:B------:R-:W-:-:S07]  /*03c0*/  UIADD3.X UR5, UPT, UPT, URZ, UR5, URZ, UP0, !UPT ;  /* 0x00000005ff057290 */ /* 0x000fce00087fe4ff */
[----:B------:R3:W-:Y:S02]  /*03d0*/  UTMACCTL.PF [UR6] ;  /* 0x00000000060079b9 */ /* 0x0007e40008040000 */
[----:B------:R3:W-:Y:S02]  /*03e0*/  UTMACCTL.PF [UR4] ;  /* 0x00000000040079b9 */ /* 0x0007e40008040000 */
[----:B---3--:R-:W-:Y:S01]  /*03f0*/  NOP ;  /* 0x0000000000007918 */ /* 0x008fe20000000000 */
.L_x_7:
[----:B------:R-:W-:Y:S05]  /*0400*/  BSYNC.RECONVERGENT B0 ;  /* 0x0000000000007941 */ /* 0x000fea0003800200 */
.L_x_6:
[----:B------:R-:W3:Y:S01]  /*0410*/  LDCU.64 UR4, c[0x0][0xa88] ;  /* 0x00015100ff0477ac */ /* 0x000ee20008000a00 */
[----:B------:R-:W-:Y:S02]  /*0420*/  UISETP.EQ.U32.AND UP1, UPT, UR10, URZ, UPT ;  /* 0x000000ff0a00728c */ /* 0x000fe4000bf22070 */
[----:B------:R-:W-:Y:S02]  /*0430*/  UPLOP3.LUT UP3, UPT, UPT, UPT, UPT, 0x80, 0x8 ;  /* 0x000000000008789c */ /* 0x000fe40003f6f070 */
[----:B---3--:R-:W-:-:S04]  /*0440*/  UISETP.NE.U32.AND UP0, UPT, UR4, URZ, UPT ;  /* 0x000000ff0400728c */ /* 0x008fc8000bf05070 */
[----:B------:R-:W-:-:S04]  /*0450*/  UISETP.NE.AND.EX UP2, UPT, UR5, URZ, UPT, UP0 ;  /* 0x000000ff0500728c */ /* 0x000fc8000bf45300 */
[----:B------:R-:W-:-:S04]  /*0460*/  UISETP.EQ.OR.EX UP4, UPT, UR11, URZ, !UP2, UP1 ;  /* 0x000000ff0b00728c */ /* 0x000fc8000d782710 */
[----:B------:R-:W-:-:S06]  /*0470*/  UP2UR UR4, UPR, URZ, 0x10 ;  /* 0x00000010ff047883 */ /* 0x000fcc0008000000 */
[----:B------:R-:W-:Y:S01]  /*0480*/  MOV R86, UR4 ;  /* 0x0000000400567c02 */ /* 0x000fe20008000f00 */
[----:B------:R-:W-:Y:S06]  /*0490*/  BRA.U !UP4, `(.L_x_8) ;  /* 0x000000010c207547 */ /* 0x000fec000b800000 */
[----:B------:R-:W-:Y:S01]  /*04a0*/  UISETP.NE.U32.AND UP0, UPT, UR10, URZ, UPT ;  /* 0x000000ff0a00728c */ /* 0x000fe2000bf05070 */
[----:B-----5:R-:W-:Y:S01]  /*04b0*/  FSETP.NEU.AND P0, PT, R41, RZ, PT ;  /* 0x000000ff2900720b */ /* 0x020fe20003f0d000 */
[----:B------:R-:W-:Y:S02]  /*04c0*/  USEL UR4, URZ, 0xffffffff, UP2 ;  /* 0xffffffffff047887 */ /* 0x000fe40009000000 */
[----:B------:R-:W-:-:S10]  /*04d0*/  UISETP.NE.AND.EX UP1, UPT, UR11, URZ, UPT, UP0 ;  /* 0x000000ff0b00728c */ /* 0x000fd4000bf25300 */
[----:B------:R-:W-:Y:S01]  /*04e0*/  VOTEU.ANY UP0, P0 ;  /* 0x0000000000ff7886 */ /* 0x000fe20000000100 */
[----:B------:R-:W-:-:S04]  /*04f0*/  @!UP1 USEL UR4, URZ, 0xffffffff, UP0 ;  /* 0xffffffffff049887 */ /* 0x000fc80008000000 */
[----:B------:R-:W-:-:S04]  /*0500*/  ULOP3.LUT UR4, UR4, 0x1, URZ, 0xc0, !UPT ;  /* 0x0000000104047892 */ /* 0x000fc8000f8ec0ff */
[----:B------:R-:W-:-:S11]  /*0510*/  UISETP.NE.U32.AND UP3, UPT, UR4, 0x1, UPT ;  /* 0x000000010400788c */ /* 0x000fd6000bf65070 */
.L_x_8:
[----:B------:R-:W3:Y:S02]  /*0520*/  SHFL.IDX PT, R0, R80, RZ, 0x1f ;  /* 0x00001fff50007589 */ /* 0x000ee400000e0000 */
[----:B---3--:R-:W-:-:S13]  /*0530*/  ISETP.NE.AND P0, PT, R0, RZ, PT ;  /* 0x000000ff0000720c */ /* 0x008fda0003f05270 */
[----:B------:R-:W-:Y:S05]  /*0540*/  @P0 BRA `(.L_x_9) ;  /* 0x0000000000480947 */ /* 0x000fea0003800000 */
[----:B------:R-:W3:Y:S01]  /*0550*/  S2UR UR4, SR_CgaCtaId ;  /* 0x00000000000479c3 */ /* 0x000ee20000008800 */
[----:B------:R-:W-:Y:S01]  /*0560*/  UMOV UR5, 0x400 ;  /* 0x0000040000057882 */ /* 0x000fe20000000000 */
[----:B------:R-:W-:Y:S01]  /*0570*/  UMOV UR6, 0x1 ;  /* 0x0000000100067882 */ /* 0x000fe20000000000 */
[----:B------:R-:W-:Y:S01]  /*0580*/  ELECT P0, URZ, PT ;  /* 0x0000000000ff782f */ /* 0x000fe20003800000 */
[----:B------:R-:W-:-:S04]  /*0590*/  UIADD3 UR6, UPT, UPT, -UR6, 0x100000, URZ ;  /* 0x0010000006067890 */ /* 0x000fc8000fffe1ff */
[----:B------:R-:W-:Y:S02]  /*05a0*/  USHF.L.U32 UR7, UR6, 0xb, URZ ;  /* 0x0000000b06077899 */ /* 0x000fe400080006ff */
[----:B------:R-:W-:Y:S02]  /*05b0*/  USHF.L.U32 UR6, UR6, 0x1, URZ ;  /* 0x0000000106067899 */ /* 0x000fe400080006ff */
[----:B---3--:R-:W-:Y:S01]  /*05c0*/  ULEA UR4, UR4, UR5, 0x18 ;  /* 0x0000000504047291 */ /* 0x008fe2000f8ec0ff */
[----:B------:R-:W3:Y:S11]  /*05d0*/  FENCE.VIEW.ASYNC.S ;  /* 0x00000000000073c6 */ /* 0x000ef60000000000 */
[----:B---3--:R3:W4:Y:S01]  /*05e0*/  SYNCS.EXCH.64 URZ, [UR4], UR6 ;  /* 0x0000000604ff75b2 */ /* 0x0087220008000100 */
[----:B------:R3:W1:Y:S01]  /*05f0*/  SYNCS.EXCH.64 URZ, [UR4+0x20], UR6 ;  /* 0x0000200604ff75b2 */ /* 0x0006620008000100 */
[----:B------:R3:W1:Y:S01]  /*0600*/  SYNCS.EXCH.64 URZ, [UR4+0x8], UR6 ;  /* 0x0000080604ff75b2 */ /* 0x0006620008000100 */
[----:B------:R3:W1:Y:S01]  /*0610*/  SYNCS.EXCH.64 URZ, [UR4+0x28], UR6 ;  /* 0x0000280604ff75b2 */ /* 0x0006620008000100 */
[----:B------:R3:W1:Y:S01]  /*0620*/  SYNCS.EXCH.64 URZ, [UR4+0x10], UR6 ;  /* 0x0000100604ff75b2 */ /* 0x0006620008000100 */
[----:B------:R3:W1:Y:S01]  /*0630*/  SYNCS.EXCH.64 URZ, [UR4+0x30], UR6 ;  /* 0x0000300604ff75b2 */ /* 0x0006620008000100 */
[----:B------:R3:W1:Y:S01]  /*0640*/  SYNCS.EXCH.64 URZ, [UR4+0x18], UR6 ;  /* 0x0000180604ff75b2 */ /* 0x0006620008000100 */
[----:B------:R3:W1:Y:S01]  /*0650*/  SYNCS.EXCH.64 URZ, [UR4+0x38], UR6 ;  /* 0x0000380604ff75b2 */ /* 0x0006620008000100 */
[----:B------:R-:W-:Y:S01]  /*0660*/  NOP ;  /* 0x0000000000007918 */ /* 0x000fe20000000000 */
.L_x_9:
[----:B------:R-:W2:Y:S01]  /*0670*/  SHFL.IDX PT, R0, R80, RZ, 0x1f ;  /* 0x00001fff50007589 */ /* 0x000ea200000e0000 */
[----:B------:R-:W-:Y:S01]  /*0680*/  NOP ;  /* 0x0000000000007918 */ /* 0x000fe20000000000 */
[----:B--2---:R-:W-:-:S13]  /*0690*/  ISETP.NE.AND P0, PT, R0, 0x1, PT ;  /* 0x000000010000780c */ /* 0x004fda0003f05270 */
[----:B------:R-:W-:Y:S05]  /*06a0*/  @P0 BRA `(.L_x_10) ;  /* 0x0000000000500947 */ /* 0x000fea0003800000 */
[----:B---3--:R-:W2:Y:S01]  /*06b0*/  S2UR UR4, SR_CgaCtaId ;  /* 0x00000000000479c3 */ /* 0x008ea20000008800 */
[----:B------:R-:W-:Y:S01]  /*06c0*/  UMOV UR5, 0x400 ;  /* 0x0000040000057882 */ /* 0x000fe20000000000 */
[----:B------:R-:W-:Y:S01]  /*06d0*/  UMOV UR8, 0x20 ;  /* 0x0000002000087882 */ /* 0x000fe20000000000 */
[----:B------:R-:W-:Y:S01]  /*06e0*/  UMOV UR6, 0x80 ;  /* 0x0000008000067882 */ /* 0x000fe20000000000 */
[----:B------:R-:W-:-:S04]  /*06f0*/  UIADD3 UR8, UPT, UPT, -UR8, 0x100000, URZ ;  /* 0x0010000008087890 */ /* 0x000fc8000fffe1ff */
[----:B------:R-:W-:Y:S02]  /*0700*/  USHF.L.U32 UR9, UR8, 0xb, URZ ;  /* 0x0000000b08097899 */ /* 0x000fe400080006ff */
[----:B------:R-:W-:Y:S02]  /*0710*/  USHF.L.U32 UR8, UR8, 0x1, URZ ;  /* 0x0000000108087899 */ /* 0x000fe400080006ff */
[----:B------:R-:W-:-:S04]  /*0720*/  UIADD3 UR6, UPT, UPT, -UR6, 0x100000, URZ ;  /* 0x0010000006067890 */ /* 0x000fc8000fffe1ff */
[----:B------:R-:W-:Y:S02]  /*0730*/  USHF.L.U32 UR7, UR6, 0xb, URZ ;  /* 0x0000000b06077899 */ /* 0x000fe400080006ff */
[----:B------:R-:W-:Y:S01]  /*0740*/  USHF.L.U32 UR6, UR6, 0x1, URZ ;  /* 0x0000000106067899 */ /* 0x000fe200080006ff */
[----:B------:R-:W-:Y:S01]  /*0750*/  ELECT P0, URZ, PT ;  /* 0x0000000000ff782f */ /* 0x000fe20003800000 */
[----:B--2---:R-:W-:Y:S01]  /*0760*/  ULEA UR4, UR4, UR5, 0x18 ;  /* 0x0000000504047291 */ /* 0x004fe2000f8ec0ff */
[----:B------:R-:W2:Y:S11]  /*0770*/  FENCE.VIEW.ASYNC.S ;  /* 0x00000000000073c6 */ /* 0x000eb60000000000 */
[----:B--2---:R2:W3:Y:S01]  /*0780*/  SYNCS.EXCH.64 URZ, [UR4+0x40], UR8 ;  /* 0x0000400804ff75b2 */ /* 0x0044e20008000100 */
[----:B------:R2:W1:Y:S01]  /*0790*/  SYNCS.EXCH.64 URZ, [UR4+0x58], UR6 ;  /* 0x0000580604ff75b2 */ /* 0x0004620008000100 */
[----:B------:R2:W1:Y:S01]  /*07a0*/  SYNCS.EXCH.64 URZ, [UR4+0x48], UR8 ;  /* 0x0000480804ff75b2 */ /* 0x0004620008000100 */
[----:B------:R2:W1:Y:S01]  /*07b0*/  SYNCS.EXCH.64 URZ, [UR4+0x60], UR6 ;  /* 0x0000600604ff75b2 */ /* 0x0004620008000100 */
[----:B------:R2:W1:Y:S01]  /*07c0*/  SYNCS.EXCH.64 URZ, [UR4+0x50], UR8 ;  /* 0x0000500804ff75b2 */ /* 0x0004620008000100 */
[----:B------:R2:W1:Y:S01]  /*07d0*/  SYNCS.EXCH.64 URZ, [UR4+0x68], UR6 ;  /* 0x0000680604ff75b2 */ /* 0x0004620008000100 */
[----:B------:R-:W-:Y:S01]  /*07e0*/  NOP ;  /* 0x0000000000007918 */ /* 0x000fe20000000000 */
.L_x_10:
[----:B------:R-:W4:Y:S01]  /*07f0*/  SHFL.IDX PT, R0, R80, RZ, 0x1f ;  /* 0x00001fff50007589 */ /* 0x000f2200000e0000 */
[----:B------:R-:W-:Y:S01]  /*0800*/  NOP ;  /* 0x0000000000007918 */ /* 0x000fe20000000000 */
[----:B----4-:R-:W-:-:S13]  /*0810*/  ISETP.NE.AND P0, PT, R0, 0x3, PT ;  /* 0x000000030000780c */ /* 0x010fda0003f05270 */
[----:B------:R-:W-:Y:S05]  /*0820*/  @P0 BRA `(.L_x_11) ;  /* 0x0000000000300947 */ /* 0x000fea0003800000 */
[----:B--23--:R-:W2:Y:S01]  /*0830*/  S2UR UR4, SR_CgaCtaId ;  /* 0x00000000000479c3 */ /* 0x00cea20000008800 */
[----:B------:R-:W-:Y:S01]  /*0840*/  UMOV UR6, 0x400 ;  /* 0x0000040000067882 */ /* 0x000fe20000000000 */
[----:B------:R-:W-:Y:S01]  /*0850*/  UMOV UR5, 0x20 ;  /* 0x0000002000057882 */ /* 0x000fe20000000000 */
[----:B------:R-:W-:Y:S01]  /*0860*/  ELECT P0, URZ, PT ;  /* 0x0000000000ff782f */ /* 0x000fe20003800000 */
[----:B--2---:R-:W-:Y:S02]  /*0870*/  ULEA UR6, UR4, UR6, 0x18 ;  /* 0x0000000604067291 */ /* 0x004fe4000f8ec0ff */
[----:B------:R-:W-:-:S04]  /*0880*/  UIADD3 UR4, UPT, UPT, -UR5, 0x100000, URZ ;  /* 0x0010000005047890 */ /* 0x000fc8000fffe1ff */
[----:B------:R-:W-:Y:S02]  /*0890*/  USHF.L.U32 UR5, UR4, 0xb, URZ ;  /* 0x0000000b04057899 */ /* 0x000fe400080006ff */
[----:B------:R-:W-:Y:S01]  /*08a0*/  USHF.L.U32 UR4, UR4, 0x1, URZ ;  /* 0x0000000104047899 */ /* 0x000fe200080006ff */
[----:B------:R-:W2:Y:S11]  /*08b0*/  FENCE.VIEW.ASYNC.S ;  /* 0x00000000000073c6 */ /* 0x000eb60000000000 */
[----:B--2---:R4:W2:Y:S01]  /*08c0*/  SYNCS.EXCH.64 URZ, [UR6+0x70], UR4 ;  /* 0x0000700406ff75b2 */ /* 0x0048a20008000100 */
[----:B------:R4:W3:Y:S02]  /*08d0*/  SYNCS.EXCH.64 URZ, [UR6+0x78], UR4 ;  /* 0x0000780406ff75b2 */ /* 0x0008e40008000100 */
[----:B----4-:R-:W-:Y:S01]  /*08e0*/  NOP ;  /* 0x0000000000007918 */ /* 0x010fe20000000000 */
.L_x_11:
[----:B------:R-:W4:Y:S01]  /*08f0*/  SHFL.IDX PT, R0, R80, RZ, 0x1f ;  /* 0x00001fff50007589 */ /* 0x000f2200000e0000 */
[----:B------:R-:W-:Y:S01]  /*0900*/  NOP ;  /* 0x0000000000007918 */ /* 0x000fe20000000000 */
[----:B----4-:R-:W-:-:S13]  /*0910*/  ISETP.NE.AND P0, PT, R0, 0x4, PT ;  /* 0x000000040000780c */ /* 0x010fda0003f05270 */
[----:B------:R-:W-:Y:S05]  /*0920*/  @P0 BRA `(.L_x_12) ;  /* 0x00000000004c0947 */ /* 0x000fea0003800000 */
[----:B--23--:R-:W2:Y:S01]  /*0930*/  S2UR UR6, SR_CgaCtaId ;  /* 0x00000000000679c3 */ /* 0x00cea20000008800 */
[----:B------:R-:W-:Y:S01]  /*0940*/  UMOV UR4, 0x100 ;  /* 0x0000010000047882 */ /* 0x000fe20000000000 */
[----:B------:R-:W-:Y:S01]  /*0950*/  UMOV UR5, 0x400 ;  /* 0x0000040000057882 */ /* 0x000fe20000000000 */
[----:B------:R-:W-:Y:S01]  /*0960*/  USEL UR4, UR4, 0xe0, UP3 ;  /* 0x000000e004047887 */ /* 0x000fe20009800000 */
[----:B------:R-:W-:Y:S01]  /*0970*/  UMOV UR8, 0x1 ;  /* 0x0000000100087882 */ /* 0x000fe20000000000 */
[----:B------:R-:W-:Y:S01]  /*0980*/  ELECT P0, URZ, PT ;  /* 0x0000000000ff782f */ /* 0x000fe20003800000 */
[----:B------:R-:W-:-:S04]  /*0990*/  UIADD3 UR8, UPT, UPT, -UR8, 0x100000, URZ ;  /* 0x0010000008087890 */ /* 0x000fc8000fffe1ff */
[----:B------:R-:W-:Y:S02]  /*09a0*/  USHF.L.U32 UR9, UR8, 0xb, URZ ;  /* 0x0000000b08097899 */ /* 0x000fe400080006ff */
[----:B------:R-:W-:Y:S02]  /*09b0*/  USHF.L.U32 UR8, UR8, 0x1, URZ ;  /* 0x0000000108087899 */ /* 0x000fe400080006ff */
[----:B--2---:R-:W-:Y:S02]  /*09c0*/  ULEA UR6, UR6, UR5, 0x18 ;  /* 0x0000000506067291 */ /* 0x004fe4000f8ec0ff */
[----:B------:R-:W-:-:S04]  /*09d0*/  UIADD3 UR4, UPT, UPT, -UR4, 0x100000, URZ ;  /* 0x0010000004047890 */ /* 0x000fc8000fffe1ff */
[----:B------:R-:W-:Y:S02]  /*09e0*/  USHF.L.U32 UR5, UR4, 0xb, URZ ;  /* 0x0000000b04057899 */ /* 0x000fe400080006ff */
[----:B------:R-:W-:Y:S01]  /*09f0*/  USHF.L.U32 UR4, UR4, 0x1, URZ ;  /* 0x0000000104047899 */ /* 0x000fe200080006ff */
[----:B------:R-:W2:Y:S03]  /*0a00*/  FENCE.VIEW.ASYNC.S ;  /* 0x00000000000073c6 */ /* 0x000ea60000000000 */
[----:B--2---:R4:W2:Y:S08]  /*0a10*/  SYNCS.EXCH.64 URZ, [UR6+0x80], UR8 ;  /* 0x0000800806ff75b2 */ /* 0x0048b00008000100 */
[----:B------:R4:W3:Y:S01]  /*0a20*/  SYNCS.EXCH.64 URZ, [UR6+0x90], UR4 ;  /* 0x0000900406ff75b2 */ /* 0x0008e20008000100 */
[----:B------:R4:W1:Y:S01]  /*0a30*/  SYNCS.EXCH.64 URZ, [UR6+0x88], UR8 ;  /* 0x0000880806ff75b2 */ /* 0x0008620008000100 */
[----:B------:R4:W1:Y:S02]  /*0a40*/  SYNCS.EXCH.64 URZ, [UR6+0x98], UR4 ;  /* 0x0000980406ff75b2 */ /* 0x0008640008000100 */
[----:B----4-:R-:W-:Y:S01]  /*0a50*/  NOP ;  /* 0x0000000000007918 */ /* 0x010fe20000000000 */
.L_x_12:
[----:B------:R-:W4:Y:S01]  /*0a60*/  SHFL.IDX PT, R0, R80, RZ, 0x1f ;  /* 0x00001fff50007589 */ /* 0x000f2200000e0000 */
[----:B------:R-:W-:Y:S01]  /*0a70*/  NOP ;  /* 0x0000000000007918 */ /* 0x000fe20000000000 */
[----:B----4-:R-:W-:-:S13]  /*0a80*/  ISETP.NE.AND P0, PT, R0, 0x5, PT ;  /* 0x000000050000780c */ /* 0x010fda0003f05270 */
[----:B------:R-:W-:Y:S05]  /*0a90*/  @P0 BRA `(.L_x_13) ;  /* 0x0000000000400947 */ /* 0x000fea0003800000 */
[----:B--23--:R-:W2:Y:S01]  /*0aa0*/  S2UR UR4, SR_CgaCtaId ;  /* 0x00000000000479c3 */ /* 0x00cea20000008800 */
        /* <DEDUP_REMOVED lines=12> */
[----:B--2---:R4:W2:Y:S01]  /*0b70*/  SYNCS.EXCH.64 URZ, [UR4+0xa0], UR8 ;  /* 0x0000a00804ff75b2 */ /* 0x0048a20008000100 */
[----:B------:R4:W3:Y:S02]  /*0b80*/  SYNCS.EXCH.64 URZ, [UR4+0xa8], UR6 ;  /* 0x0000a80604ff75b2 */ /* 0x0008e40008000100 */
[----:B----4-:R-:W-:Y:S01]  /*0b90*/  NOP ;  /* 0x0000000000007918 */ /* 0x010fe20000000000 */
.L_x_13:
[----:B------:R-:W4:Y:S01]  /*0ba0*/  SHFL.IDX PT, R0, R80, RZ, 0x1f ;  /* 0x00001fff50007589 */ /* 0x000f2200000e0000 */
[----:B------:R-:W1:Y:S01]  /*0bb0*/  S2UR UR25, SR_CTAID.Y ;  /* 0x00000000001979c3 */ /* 0x000e620000002600 */
[----:B------:R-:W-:Y:S01]  /*0bc0*/  ISETP.NE.OR P1, PT, RZ, UR24, !P2 ;  /* 0x00000018ff007c0c */ /* 0x000fe2000d725670 */
[----:B------:R-:W-:-:S06]  /*0bd0*/  NOP ;  /* 0x0000000000007918 */ /* 0x000fcc0000000000 */
[----:B------:R-:W1:Y:S01]  /*0be0*/  S2UR UR11, SR_CTAID.X ;  /* 0x00000000000b79c3 */ /* 0x000e620000002500 */
[----:B----4-:R-:W-:-:S13]  /*0bf0*/  ISETP.NE.AND P0, PT, R0, 0x3, PT ;  /* 0x000000030000780c */ /* 0x010fda0003f05270 */
[----:B-1----:R-:W-:Y:S05]  /*0c00*/  @P0 BRA `(.L_x_14) ;  /* 0x0000000000380947 */ /* 0x002fea0003800000 */
[----:B--23--:R-:W1:Y:S01]  /*0c10*/  S2UR UR4, SR_CgaCtaId ;  /* 0x00000000000479c3 */ /* 0x00ce620000008800 */
[----:B------:R-:W-:Y:S01]  /*0c20*/  UMOV UR5, 0x400 ;  /* 0x0000040000057882 */ /* 0x000fe20000000000 */
[----:B------:R-:W-:Y:S01]  /*0c30*/  UMOV UR6, 0x20 ;  /* 0x0000002000067882 */ /* 0x000fe20000000000 */
[----:B------:R-:W-:Y:S01]  /*0c40*/  ELECT P0, URZ, PT ;  /* 0x0000000000ff782f */ /* 0x000fe20003800000 */
[----:B------:R-:W-:-:S04]  /*0c50*/  UIADD3 UR6, UPT, UPT, -UR6, 0x100000, URZ ;  /* 0x0010000006067890 */ /* 0x000fc8000fffe1ff */
[----:B------:R-:W-:Y:S02]  /*0c60*/  USHF.L.U32 UR7, UR6, 0xb, URZ ;  /* 0x0000000b06077899 */ /* 0x000fe400080006ff */
[----:B------:R-:W-:Y:S02]  /*0c70*/  USHF.L.U32 UR6, UR6, 0x1, URZ ;  /* 0x0000000106067899 */ /* 0x000fe400080006ff */
[----:B-1----:R-:W-:Y:S01]  /*0c80*/  ULEA UR4, UR4, UR5, 0x18 ;  /* 0x0000000504047291 */ /* 0x002fe2000f8ec0ff */
[----:B------:R-:W1:Y:S11]  /*0c90*/  FENCE.VIEW.ASYNC.S ;  /* 0x00000000000073c6 */ /* 0x000e760000000000 */
[----:B-1----:R1:W4:Y:S01]  /*0ca0*/  SYNCS.EXCH.64 URZ, [UR4+0xb0], UR6 ;  /* 0x0000b00604ff75b2 */ /* 0x0023220008000100 */
[----:B------:R1:W2:Y:S01]  /*0cb0*/  SYNCS.EXCH.64 URZ, [UR4+0xc0], UR6 ;  /* 0x0000c00604ff75b2 */ /* 0x0002a20008000100 */
[----:B------:R1:W3:Y:S01]  /*0cc0*/  SYNCS.EXCH.64 URZ, [UR4+0xb8], UR6 ;  /* 0x0000b80604ff75b2 */ /* 0x0002e20008000100 */
[----:B------:R1:W1:Y:S01]  /*0cd0*/  SYNCS.EXCH.64 URZ, [UR4+0xc8], UR6 ;  /* 0x0000c80604ff75b2 */ /* 0x0002620008000100 */
[----:B------:R-:W-:Y:S01]  /*0ce0*/  NOP ;  /* 0x0000000000007918 */ /* 0x000fe20000000000 */
.L_x_14:
[----:B------:R-:W-:Y:S01]  /*0cf0*/  VOTEU.ALL UP0, P1 ;  /* 0x0000000000ff7886 */ /* 0x000fe20000800000 */
[----:B------:R-:W-:-:S05]  /*0d00*/  CS2R.32 R78, SR_CgaSize ;  /* 0x00000000004e7805 */ /* 0x000fca0000008a00 */
[----:B------:R-:W-:-:S05]  /*0d10*/  IMAD R78, R78, -0xa0, RZ ;  /* 0xffffff604e4e7824 */ /* 0x000fca00078e02ff */
[----:B-123--:R-:W-:-:S14]  /*0d20*/  R2UR UR4, R78 ;  /* 0x000000004e0472ca */ /* 0x00efdc00000e0000 */
[----:B------:R-:W1:Y:S01]  /*0d30*/  LDCU UR4, c[0x0][UR4+0x2b4] ;  /* 0x00005680040477ac */ /* 0x000e620008000800 */
[----:B------:R-:W-:Y:S02]  /*0d40*/  I2FP.F32.U32 R2, UR25 ;  /* 0x0000001900027c45 */ /* 0x000fe40008201000 */
[----:B------:R-:W-:-:S05]  /*0d50*/  CS2R.32 R3, SR_CgaSize ;  /* 0x0000000000037805 */ /* 0x000fca0000008a00 */
[----:B------:R-:W-:-:S06]  /*0d60*/  IMAD R3, R3, -0xa0, RZ ;  /* 0xffffff6003037824 */ /* 0x000fcc00078e02ff */
[----:B------:R-:W2:Y:S01]  /*0d70*/  LDC R3, c[0x0][R3+0x2a0] ;  /* 0x0000a80003037b82 */ /* 0x000ea20000000800 */
[----:B------:R-:W-:Y:S02]  /*0d80*/  I2FP.F32.U32 R4, UR11 ;  /* 0x0000000b00047c45 */ /* 0x000fe40008201000 */
[----:B------:R-:W-:-:S05]  /*0d90*/  CS2R.32 R78, SR_CgaSize ;  /* 0x00000000004e7805 */ /* 0x000fca0000008a00 */
[----:B------:R-:W-:-:S05]  /*0da0*/  IMAD R78, R78, -0xa0, RZ ;  /* 0xffffff604e4e7824 */ /* 0x000fca00078e02ff */
[----:B------:R-:W-:-:S14]  /*0db0*/  R2UR UR5, R78 ;  /* 0x000000004e0572ca */ /* 0x000fdc00000e0000 */
[----:B------:R-:W3:Y:S01]  /*0dc0*/  LDCU UR5, c[0x0][UR5+0x2b0] ;  /* 0x00005600050577ac */ /* 0x000ee20008000800 */
[----:B------:R-:W-:Y:S01]  /*0dd0*/  NOP ;  /* 0x0000000000007918 */ /* 0x000fe20000000000 */
[----:B------:R-:W-:Y:S01]  /*0de0*/  @!UP0 UMOV UR7, 0x400 ;  /* 0x0000040000078882 */ /* 0x000fe20000000000 */
[----:B------:R-:W4:Y:S01]  /*0df0*/  LDCU UR26, c[0x0][0xd24] ;  /* 0x0001a480ff1a77ac */ /* 0x000f220008000800 */
[----:B------:R-:W2:Y:S01]  /*0e00*/  @!UP0 S2UR UR6, SR_CgaCtaId ;  /* 0x00000000000689c3 */ /* 0x000ea20000008800 */
[----:B-1----:R-:W-:Y:S01]  /*0e10*/  FMUL R2, R2, UR4 ;  /* 0x0000000402027c20 */ /* 0x002fe20008400000 */
[----:B------:R-:W-:Y:S01]  /*0e20*/  UMOV UR4, 0x80 ;  /* 0x0000008000047882 */ /* 0x000fe20000000000 */
[----:B------:R-:W-:-:S05]  /*0e30*/  CS2R.32 R0, SR_CgaSize ;  /* 0x0000000000007805 */ /* 0x000fca0000008a00 */
[----:B------:R-:W-:-:S06]  /*0e40*/  IMAD R0, R0, -0xa0, RZ ;  /* 0xffffff6000007824 */ /* 0x000fcc00078e02ff */
[----:B------:R-:W1:Y:S01]  /*0e50*/  LDC R0, c[0x0][R0+0x2a4] ;  /* 0x0000a90000007b82 */ /* 0x000e620000000800 */
[----:B---3--:R-:W-:Y:S01]  /*0e60*/  FMUL R4, R4, UR5 ;  /* 0x0000000504047c20 */ /* 0x008fe20008400000 */
[----:B------:R-:W-:-:S04]  /*0e70*/  @!UP0 UIADD3 UR4, UPT, UPT, -UR4, 0x100000, URZ ;  /* 0x0010000004048890 */ /* 0x000fc8000fffe1ff */
[----:B------:R-:W-:Y:S02]  /*0e80*/  @!UP0 USHF.L.U32 UR5, UR4, 0xb, URZ ;  /* 0x0000000b04058899 */ /* 0x000fe400080006ff */
[----:B------:R-:W-:Y:S01]  /*0e90*/  @!UP0 USHF.L.U32 UR4, UR4, 0x1, URZ ;  /* 0x0000000104048899 */ /* 0x000fe200080006ff */
[----:B------:R-:W3:Y:S01]  /*0ea0*/  F2I.U32.TRUNC.NTZ R73, R2 ;  /* 0x0000000200497305 */ /* 0x000ee2000020f000 */
[----:B----4-:R-:W-:Y:S01]  /*0eb0*/  UISETP.GE.AND UP1, UPT, UR26, 0x1, UPT ;  /* 0x000000011a00788c */ /* 0x010fe2000bf26270 */
[----:B------:R-:W4:Y:S06]  /*0ec0*/  S2UR UR36, SR_CTAID.Z ;  /* 0x00000000002479c3 */ /* 0x000f2c0000002700 */
[----:B------:R-:W4:Y:S01]  /*0ed0*/  F2I.U32.TRUNC.NTZ R78, R4 ;  /* 0x00000004004e7305 */ /* 0x000f22000020f000 */
[----:B--2---:R-:W-:Y:S01]  /*0ee0*/  @!UP0 ULEA UR6, UR6, UR7, 0x18 ;  /* 0x0000000706068291 */ /* 0x004fe2000f8ec0ff */
[----:B------:R-:W-:Y:S01]  /*0ef0*/  VOTEU.ALL UP0, P1 ;  /* 0x0000000000ff7886 */ /* 0x000fe20000800000 */
[----:B---3--:R-:W-:-:S05]  /*0f00*/  IADD3 R73, PT, PT, -R73, RZ, RZ ;  /* 0x000000ff49497210 */ /* 0x008fca0007ffe1ff */
[----:B-1----:R-:W-:Y:S01]  /*0f10*/  IMAD R73, R0, R73, UR25 ;  /* 0x0000001900497e24 */ /* 0x002fe2000f8e0249 */
[----:B------:R-:W1:Y:S04]  /*0f20*/  FENCE.VIEW.ASYNC.S ;  /* 0x00000000000073c6 */ /* 0x000e680000000000 */
[----:B-1----:R1:W2:Y:S01]  /*0f30*/  @!UP0 SYNCS.EXCH.64 URZ, [UR6+0xd0], UR4 ;  /* 0x0000d00406ff85b2 */ /* 0x0022a20008000100 */
[----:B----4-:R-:W-:-:S05]  /*0f40*/  IADD3 R78, PT, PT, -R78, RZ, RZ ;  /* 0x000000ff4e4e7210 */ /* 0x010fca0007ffe1ff */
[----:B------:R-:W-:Y:S01]  /*0f50*/  IMAD R78, R3, R78, UR11 ;  /* 0x0000000b034e7e24 */ /* 0x000fe2000f8e024e */
[----:B--2---:R-:W-:Y:S06]  /*0f60*/  BAR.SYNC.DEFER_BLOCKING 0x0 ;  /* 0x0000000000007b1d */ /* 0x004fec0000010000 */
[----:B------:R-:W-:Y:S05]  /*0f70*/  BRA.U !UP1, `(.L_x_15) ;  /* 0x0000000109d47547 */ /* 0x000fea000b800000 */
[----:B------:R-:W2:Y:S01]  /*0f80*/  LDCU.128 UR20, c[0x0][0xd10] ;  /* 0x0001a200ff1477ac */ /* 0x000ea20008000c00 */
[----:B-1----:R-:W1:Y:S01]  /*0f90*/  LDCU UR6, c[0x0][0x370] ;  /* 0x00006e00ff0677ac */ /* 0x002e620008000800 */
[----:B------:R-:W3:Y:S01]  /*0fa0*/  LDCU UR5, c[0x0][0x374] ;  /* 0x00006e80ff0577ac */ /* 0x000ee20008000800 */
[----:B------:R-:W4:Y:S01]  /*0fb0*/  LDCU UR27, c[0x0][0xd0c] ;  /* 0x0001a180ff1b77ac */ /* 0x000f220008000800 */
[----:B------:R-:W4:Y:S01]  /*0fc0*/  LDCU UR4, c[0x0][0xd20] ;  /* 0x0001a400ff0477ac */ /* 0x000f220008000800 */
[----:B------:R-:W4:Y:S01]  /*0fd0*/  LDCU.64 UR18, c[0x0][0xd28] ;  /* 0x0001a500ff1277ac */ /* 0x000f220008000a00 */
[----:B--2---:R-:W-:Y:S02]  /*0fe0*/  UISETP.NE.AND UP0, UPT, UR22, 0x1, UPT ;  /* 0x000000011600788c */ /* 0x004fe4000bf05270 */
[----:B---3--:R-:W-:Y:S02]  /*0ff0*/  UIMAD.WIDE.U32 UR8, UR5, UR23, URZ ;  /* 0x00000017050872a5 */ /* 0x008fe4000f8e00ff */
[----:B-1----:R-:W-:-:S02]  /*1000*/  UIMAD.WIDE.U32 UR12, UR6, UR20, URZ ;  /* 0x00000014060c72a5 */ /* 0x002fc4000f8e00ff */
[----:B----4-:R-:W-:Y:S02]  /*1010*/  UISETP.NE.AND UP1, UPT, UR27, 0x1, UPT ;  /* 0x000000011b00788c */ /* 0x010fe4000bf25270 */
[----:B------:R-:W-:Y:S01]  /*1020*/  UISETP.NE.AND UP4, UPT, UR26, 0x1, UPT ;  /* 0x000000011a00788c */ /* 0x000fe2000bf85270 */
[----:B------:R-:W-:Y:S02]  /*1030*/  UMOV UR8, UR9 ;  /* 0x0000000900087c82 */ /* 0x000fe40008000000 */
[----:B------:R-:W-:Y:S01]  /*1040*/  UMOV UR12, UR13 ;  /* 0x0000000d000c7c82 */ /* 0x000fe20008000000 */
[----:B------:R-:W-:Y:S02]  /*1050*/  @UP0 USHF.R.U32.HI UR5, URZ, UR4, UR8 ;  /* 0x00000004ff050299 */ /* 0x000fe40008011608 */
[----:B------:R-:W-:Y:S02]  /*1060*/  UIMAD.WIDE.U32 UR14, UR25, UR23, URZ ;  /* 0x00000017190e72a5 */ /* 0x000fe4000f8e00ff */
[----:B------:R-:W-:-:S02]  /*1070*/  UIMAD.WIDE.U32 UR8, UR5, UR18, URZ ;  /* 0x00000012050872a5 */ /* 0x000fc4000f8e00ff */
[----:B------:R-:W-:Y:S02]  /*1080*/  @UP1 USHF.R.U32.HI UR6, URZ, UR21, UR12 ;  /* 0x00000015ff061299 */ /* 0x000fe4000801160c */
[----:B------:R-:W-:Y:S02]  /*1090*/  UIMAD.WIDE.U32 UR16, UR11, UR20, URZ ;  /* 0x000000140b1072a5 */ /* 0x000fe4000f8e00ff */
[----:B------:R-:W-:Y:S01]  /*10a0*/  UIMAD.WIDE.U32 UR12, UR6, UR18, URZ ;  /* 0x00000012060c72a5 */ /* 0x000fe2000f8e00ff */
[----:B------:R-:W-:Y:S01]  /*10b0*/  UMOV UR14, UR15 ;  /* 0x0000000f000e7c82 */ /* 0x000fe20008000000 */
[----:B------:R-:W-:Y:S01]  /*10c0*/  UMOV UR8, UR9 ;  /* 0x0000000900087c82 */ /* 0x000fe20008000000 */
[----:B------:R-:W-:Y:S02]  /*10d0*/  USHF.R.U32.HI UR14, URZ, UR4, UR14 ;  /* 0x00000004ff0e7299 */ /* 0x000fe4000801160e */
[----:B------:R-:W-:Y:S01]  /*10e0*/  @UP4 USHF.R.U32.HI UR5, URZ, UR19, UR8 ;  /* 0x00000013ff054299 */ /* 0x000fe20008011608 */
[----:B------:R-:W-:Y:S01]  /*10f0*/  UMOV UR16, UR17 ;  /* 0x0000001100107c82 */ /* 0x000fe20008000000 */
[----:B------:R-:W-:Y:S01]  /*1100*/  UMOV UR12, UR13 ;  /* 0x0000000d000c7c82 */ /* 0x000fe20008000000 */
[----:B------:R-:W-:-:S02]  /*1110*/  USHF.R.U32.HI UR16, URZ, UR21, UR16 ;  /* 0x00000015ff107299 */ /* 0x000fc40008011610 */
[----:B------:R-:W-:Y:S02]  /*1120*/  USEL UR4, UR25, UR14, !UP0 ;  /* 0x0000000e19047287 */ /* 0x000fe4000c000000 */
[----:B------:R-:W-:Y:S02]  /*1130*/  @UP4 USHF.R.U32.HI UR6, URZ, UR19, UR12 ;  /* 0x00000013ff064299 */ /* 0x000fe4000801160c */
[----:B------:R-:W-:Y:S02]  /*1140*/  UIMAD UR7, UR5, UR26, URZ ;  /* 0x0000001a050772a4 */ /* 0x000fe4000f8e02ff */
[----:B------:R-:W-:Y:S02]  /*1150*/  USEL UR5, UR11, UR16, !UP1 ;  /* 0x000000100b057287 */ /* 0x000fe4000c800000 */
[----:B------:R-:W-:Y:S02]  /*1160*/  UIMAD UR10, UR6, UR26, URZ ;  /* 0x0000001a060a72a4 */ /* 0x000fe4000f8e02ff */
[----:B------:R-:W-:-:S02]  /*1170*/  UISETP.GE.AND UP0, UPT, UR4, UR7, UPT ;  /* 0x000000070400728c */ /* 0x000fc4000bf06270 */
[----:B------:R-:W-:Y:S02]  /*1180*/  UIMAD.WIDE.U32 UR8, UR4, UR18, URZ ;  /* 0x00000012040872a5 */ /* 0x000fe4000f8e00ff */
[----:B------:R-:W-:Y:S02]  /*1190*/  UISETP.GE.OR UP0, UPT, UR5, UR10, UP0 ;  /* 0x0000000a0500728c */ /* 0x000fe40008706670 */
[----:B------:R-:W-:Y:S02]  /*11a0*/  UIMAD.WIDE.U32 UR12, UR5, UR18, URZ ;  /* 0x00000012050c72a5 */ /* 0x000fe4000f8e00ff */
[----:B------:R-:W-:Y:S01]  /*11b0*/  UIADD3 UR10, UPT, UPT, -UR5, URZ, URZ ;  /* 0x000000ff050a7290 */ /* 0x000fe2000fffe1ff */
[----:B------:R-:W-:Y:S01]  /*11c0*/  UMOV UR8, UR9 ;  /* 0x0000000900087c82 */ /* 0x000fe20008000000 */
[----:B------:R-:W-:Y:S02]  /*11d0*/  UIADD3 UR9, UPT, UPT, -UR4, URZ, URZ ;  /* 0x000000ff04097290 */ /* 0x000fe4000fffe1ff */
[----:B------:R-:W-:-:S03]  /*11e0*/  USHF.R.U32.HI UR8, URZ, UR19, UR8 ;  /* 0x00000013ff087299 */ /* 0x000fc60008011608 */
[----:B------:R-:W-:Y:S01]  /*11f0*/  @!UP0 UMOV UR7, UR13 ;  /* 0x0000000d00078c82 */ /* 0x000fe20008000000 */
[----:B------:R-:W-:Y:S02]  /*1200*/  UIMAD UR25, UR22, UR9, UR25 ;  /* 0x00000009161972a4 */ /* 0x000fe4000f8e0219 */
[----:B------:R-:W-:Y:S02]  /*1210*/  USEL UR8, UR4, UR8, !UP4 ;  /* 0x0000000804087287 */ /* 0x000fe4000e000000 */
[----:B------:R-:W-:Y:S02]  /*1220*/  @!UP0 USHF.R.U32.HI UR7, URZ, UR19, UR7 ;  /* 0x00000013ff078299 */ /* 0x000fe40008011607 */
[----:B------:R-:W-:Y:S02]  /*1230*/  UIADD3 UR9, UPT, UPT, -UR8, URZ, URZ ;  /* 0x000000ff08097290 */ /* 0x000fe4000fffe1ff */
[----:B------:R-:W-:Y:S02]  /*1240*/  @!UP0 USEL UR7, UR5, UR7, !UP4 ;  /* 0x0000000705078287 */ /* 0x000fe4000e000000 */
[----:B------:R-:W-:-:S02]  /*1250*/  UIMAD UR9, UR26, UR9, UR4 ;  /* 0x000000091a0972a4 */ /* 0x000fc4000f8e0204 */
[----:B------:R-:W-:Y:S02]  /*1260*/  @!UP0 UIADD3 UR8, UPT, UPT, UR8, -UR7, URZ ;  /* 0x8000000708088290 */ /* 0x000fe4000fffe0ff */
[----:B------:R-:W-:Y:S02]  /*1270*/  @!UP0 UIMAD UR6, UR9, UR6, UR7 ;  /* 0x00000006090682a4 */ /* 0x000fe4000f8e0207 */
[----:B------:R-:W-:Y:S02]  /*1280*/  @!UP0 UIMAD UR4, UR8, UR26, UR5 ;  /* 0x0000001a080482a4 */ /* 0x000fe4000f8e0205 */
[----:B------:R-:W-:Y:S02]  /*1290*/  UIMAD UR11, UR27, UR10, UR11 ;  /* 0x0000000a1b0b72a4 */ /* 0x000fe4000f8e020b */
[----:B------:R-:W-:Y:S01]  /*12a0*/  UIMAD UR25, UR4, UR22, UR25 ;  /* 0x00000016041972a4 */ /* 0x000fe2000f8e0219 */
[----:B------:R-:W-:Y:S02]  /*12b0*/  @!UP0 UMOV UR5, UR6 ;  /* 0x0000000600058c82 */ /* 0x000fe40008000000 */
[----:B------:R-:W-:-:S12]  /*12c0*/  UIMAD UR11, UR5, UR27, UR11 ;  /* 0x0000001b050b72a4 */ /* 0x000fd8000f8e020b */
.L_x_15:
[----:B-1----:R-:W1:Y:S02]  /*12d0*/  LDCU UR4, c[0x0][0xd30] ;  /* 0x0001a600ff0477ac */ /* 0x002e640008000800 */
[----:B-1----:R-:W-:-:S09]  /*12e0*/  UISETP.NE.AND UP0, UPT, UR4, 0x1, UPT ;  /* 0x000000010400788c */ /* 0x002fd2000bf05270 */
[----:B------:R-:W-:Y:S05]  /*12f0*/  BRA.U UP0, `(.L_x_16) ;  /* 0x0000000100447547 */ /* 0x000fea000b800000 */
[----:B------:R-:W1:Y:S01]  /*1300*/  LDCU.128 UR12, c[0x0][0xd10] ;  /* 0x0001a200ff0c77ac */ /* 0x000e620008000c00 */
[----:B------:R-:W2:Y:S01]  /*1310*/  LDCU UR8, c[0x0][0xd0c] ;  /* 0x0001a180ff0877ac */ /* 0x000ea20008000800 */
[----:B------:R-:W3:Y:S01]  /*1320*/  LDCU UR9, c[0x0][0xd20] ;  /* 0x0001a400ff0977ac */ /* 0x000ee20008000800 */
[----:B-1----:R-:W-:Y:S02]  /*1330*/  UIMAD.WIDE.U32 UR6, UR11, UR12, URZ ;  /* 0x0000000c0b0672a5 */ /* 0x002fe4000f8e00ff */
[----:B------:R-:W-:Y:S02]  /*1340*/  UIMAD.WIDE.U32 UR4, UR25, UR15, URZ ;  /* 0x0000000f190472a5 */ /* 0x000fe4000f8e00ff */
[----:B--2---:R-:W-:Y:S02]  /*1350*/  UISETP.NE.AND UP1, UPT, UR8, 0x1, UPT ;  /* 0x000000010800788c */ /* 0x004fe4000bf25270 */
[----:B------:R-:W-:Y:S01]  /*1360*/  UISETP.NE.AND UP0, UPT, UR14, 0x1, UPT ;  /* 0x000000010e00788c */ /* 0x000fe2000bf05270 */
[----:B------:R-:W-:-:S02]  /*1370*/  UMOV UR6, UR7 ;  /* 0x0000000700067c82 */ /* 0x000fc40008000000 */
[----:B------:R-:W-:Y:S01]  /*1380*/  UMOV UR4, UR5 ;  /* 0x0000000500047c82 */ /* 0x000fe20008000000 */
[----:B------:R-:W-:Y:S02]  /*1390*/  USHF.R.U32.HI UR6, URZ, UR13, UR6 ;  /* 0x0000000dff067299 */ /* 0x000fe40008011606 */
[----:B---3--:R-:W-:Y:S02]  /*13a0*/  USHF.R.U32.HI UR4, URZ, UR9, UR4 ;  /* 0x00000009ff047299 */ /* 0x008fe40008011604 */
[----:B------:R-:W-:Y:S02]  /*13b0*/  USEL UR5, UR11, UR6, !UP1 ;  /* 0x000000060b057287 */ /* 0x000fe4000c800000 */
[----:B------:R-:W-:-:S04]  /*13c0*/  USEL UR4, UR25, UR4, !UP0 ;  /* 0x0000000419047287 */ /* 0x000fc8000c000000 */
[----:B------:R-:W-:Y:S02]  /*13d0*/  UIADD3 UR6, UPT, UPT, UR5, -UR4, URZ ;  /* 0x8000000405067290 */ /* 0x000fe4000fffe0ff */
[----:B------:R-:W-:Y:S02]  /*13e0*/  UIADD3 UR4, UPT, UPT, -UR5, UR4, URZ ;  /* 0x0000000405047290 */ /* 0x000fe4000fffe1ff */
[----:B------:R-:W-:Y:S02]  /*13f0*/  UIMAD UR25, UR6, UR14, UR25 ;  /* 0x0000000e061972a4 */ /* 0x000fe4000f8e0219 */
[----:B------:R-:W-:-:S12]  /*1400*/  UIMAD UR11, UR4, UR8, UR11 ;  /* 0x00000008040b72a4 */ /* 0x000fd8000f8e020b */
.L_x_16:
[----:B------:R-:W1:Y:S01]  /*1410*/  LDCU UR4, c[0x0][0x38c] ;  /* 0x00007180ff0477ac */ /* 0x000e620008000800 */
[----:B------:R-:W2:Y:S01]  /*1420*/  S2UR UR37, SR_CgaCtaId ;  /* 0x00000000002579c3 */ /* 0x000ea20000008800 */
[----:B------:R-:W-:Y:S01]  /*1430*/  LOP3.LUT R0, R93, 0x1f, RZ, 0xc0, !PT ;  /* 0x0000001f5d007812 */ /* 0x000fe200078ec0ff */
[----:B------:R-:W-:Y:S01]  /*1440*/  UISETP.NE.AND UP0, UPT, UR24, 0x2, UPT ;  /* 0x000000021800788c */ /* 0x000fe2000bf05270 */
[----:B------:R-:W3:Y:S01]  /*1450*/  LDCU UR44, c[0x0][0xd24] ;  /* 0x0001a480ff2c77ac */ /* 0x000ee20008000800 */
[----:B-1----:R-:W-:-:S04]  /*1460*/  UIADD3 UR4, UPT, UPT, UR4, 0x7f, URZ ;  /* 0x0000007f04047890 */ /* 0x002fc8000fffe0ff */
[----:B------:R-:W-:-:S04]  /*1470*/  USHF.R.S32.HI UR31, URZ, 0x1f, UR4 ;  /* 0x0000001fff1f7899 */ /* 0x000fc80008011404 */
[----:B------:R-:W-:-:S04]  /*1480*/  ULEA.HI UR31, UR31, UR4, URZ, 0x7 ;  /* 0x000000041f1f7291 */ /* 0x000fc8000f8f38ff */
[----:B------:R-:W-:Y:S01]  /*1490*/  USHF.R.S32.HI UR31, URZ, 0x7, UR31 ;  /* 0x00000007ff1f7899 */ /* 0x000fe2000801141f */
[----:B------:R-:W-:Y:S06]  /*14a0*/  BAR.SYNC.DEFER_BLOCKING 0x0 ;  /* 0x0000000000007b1d */ /* 0x000fec0000010000 */
[----:B--23--:R-:W-:Y:S05]  /*14b0*/  BRA.U UP0, `(.L_x_17) ;  /* 0x0000000d00ac7547 */ /* 0x00cfea000b800000 */
[----:B------:R-:W1:Y:S01]  /*14c0*/  S2UR UR43, SR_CgaCtaId ;  /* 0x00000000002b79c3 */ /* 0x000e620000008800 */
[----:B------:R-:W-:Y:S01]  /*14d0*/  R2UR UR42, R78 ;  /* 0x000000004e2a72ca */ /* 0x000fe200000e0000 */
[----:B------:R-:W-:Y:S01]  /*14e0*/  UISETP.LT.AND UP0, UPT, UR31, 0x1, UPT ;  /* 0x000000011f00788c */ /* 0x000fe2000bf01270 */
[----:B------:R-:W-:Y:S01]  /*14f0*/  R2UR UR39, R73 ;  /* 0x00000000492772ca */ /* 0x000fe200000e0000 */
[----:B------:R-:W-:Y:S01]  /*1500*/  IMAD.MOV.U32 R12, RZ, RZ, 0x1 ;  /* 0x00000001ff0c7424 */ /* 0x000fe200078e00ff */
[----:B------:R-:W-:Y:S02]  /*1510*/  PLOP3.LUT P1, PT, PT, PT, UP3, 0x80, 0x8 ;  /* 0x000000000008781c */ /* 0x000fe40003f2f038 */
[----:B------:R-:W-:Y:S01]  /*1520*/  CS2R R10, SRZ ;  /* 0x00000000000a7805 */ /* 0x000fe2000001ff00 */
[----:B------:R-:W-:Y:S01]  /*1530*/  IMAD.MOV.U32 R9, RZ, RZ, RZ ;  /* 0x000000ffff097224 */ /* 0x000fe200078e00ff */
[----:B------:R-:W2:Y:S01]  /*1540*/  LDCU UR38, c[0x0][0x370] ;  /* 0x00006e00ff2677ac */ /* 0x000ea20008000800 */
[----:B------:R-:W-:Y:S01]  /*1550*/  PLOP3.LUT P1, PT, P1, PT, PT, 0x8, 0x80 ;  /* 0x000000000080781c */ /* 0x000fe20000f2e170 */
[----:B------:R-:W-:Y:S01]  /*1560*/  IMAD.MOV.U32 R8, RZ, RZ, 0x1 ;  /* 0x00000001ff087424 */ /* 0x000fe200078e00ff */
[----:B------:R-:W-:Y:S01]  /*1570*/  USEL UR21, UR31, 0x1, !UP0 ;  /* 0x000000011f157887 */ /* 0x000fe2000c000000 */
[----:B------:R-:W3:Y:S01]  /*1580*/  LDCU.64 UR40, c[0x0][0x348] ;  /* 0x00006900ff2877ac */ /* 0x000ee20008000a00 */
[----:B------:R-:W4:Y:S01]  /*1590*/  LDCU UR30, c[0x0][0x374] ;  /* 0x00006e80ff1e77ac */ /* 0x000f220008000800 */
[----:B------:R-:W-:-:S02]  /*15a0*/  UISETP.GE.AND UP4, UPT, UR44, 0x1, UPT ;  /* 0x000000012c00788c */ /* 0x000fc4000bf86270 */
[----:B------:R-:W-:Y:S01]  /*15b0*/  UISETP.NE.AND UP3, UPT, UR44, 0x1, UPT ;  /* 0x000000012c00788c */ /* 0x000fe2000bf65270 */
[----:B------:R-:W-:Y:S01]  /*15c0*/  UMOV UR7, URZ ;  /* 0x000000ff00077c82 */ /* 0x000fe20008000000 */
[----:B------:R-:W-:-:S09]  /*15d0*/  UMOV UR31, 0x400 ;  /* 0x00000400001f7882 */ /* 0x000fd20000000000 */
.L_x_27:
[----:B------:R-:W-:-:S03]  /*15e0*/  UISETP.NE.AND UP0, UPT, UR37, URZ, UPT ;  /* 0x000000ff2500728c */ /* 0x000fc6000bf05270 */
[----:B-1----:R-:W-:Y:S02]  /*15f0*/  UMOV UR37, UR43 ;  /* 0x0000002b00257c82 */ /* 0x002fe40008000000 */
[----:B------:R-:W-:-:S04]  /*1600*/  ULEA UR6, UR37, UR31, 0x18 ;  /* 0x0000001f25067291 */ /* 0x000fc8000f8ec0ff */
[----:B------:R-:W-:Y:S08]  /*1610*/  BRA.U UP0, `(.L_x_18) ;  /* 0x0000000100347547 */ /* 0x000ff0000b800000 */
[----:B------:R-:W1:Y:S01]  /*1620*/  S2R R0, SR_CgaCtaId ;  /* 0x0000000000007919 */ /* 0x000e620000008800 */
[----:B------:R-:W-:Y:S02]  /*1630*/  MOV R3, 0x400 ;  /* 0x0000040000037802 */ /* 0x000fe40000000f00 */
[----:B------:R-:W-:Y:S02]  /*1640*/  SHF.L.U32 R2, R8, 0x1f, RZ ;  /* 0x0000001f08027819 */ /* 0x000fe400000006ff */
[----:B-1----:R-:W-:-:S05]  /*1650*/  LEA R0, R0, R3, 0x18 ;  /* 0x0000000300007211 */ /* 0x002fca00078ec0ff */
[----:B------:R-:W-:-:S04]  /*1660*/  IMAD R3, R9, 0x8, R0 ;  /* 0x0000000809037824 */ /* 0x000fc800078e0200 */
[----:B------:R-:W1:Y:S02]  /*1670*/  SYNCS.PHASECHK.TRANS64.TRYWAIT P0, [R3+URZ+0xc0], R2 ;  /* 0x0000c002030075a7 */ /* 0x000e6400080011ff */
[----:B-1----:R-:W-:Y:S05]  /*1680*/  @!P0 BRA `(.L_x_19) ;  /* 0x000000d400c08947 */ /* 0x002fea0003800000 */
.L_x_171:
[----:B------:R-:W-:Y:S01]  /*1690*/  VIADD R9, R9, 0x1 ;  /* 0x0000000109097836 */ /* 0x000fe20000000000 */
[----:B------:R1:W-:Y:S04]  /*16a0*/  SYNCS.ARRIVE.TRANS64.A1T0 RZ, [R3+URZ+0xb0], RZ ;  /* 0x0000b0ff03ff79a7 */ /* 0x0003e800081000ff */
[----:B------:R-:W-:-:S04]  /*16b0*/  ISETP.NE.AND P0, PT, R9, 0x2, PT ;  /* 0x000000020900780c */ /* 0x000fc80003f05270 */
[----:B------:R-:W-:Y:S02]  /*16c0*/  SEL R9, R9, RZ, P0 ;  /* 0x000000ff09097207 */ /* 0x000fe40000000000 */
[----:B-1----:R-:W-:-:S04]  /*16d0*/  SEL R3, RZ, 0x1, P0 ;  /* 0x00000001ff037807 */ /* 0x002fc80000000000 */
[----:B------:R-:W-:-:S07]  /*16e0*/  LOP3.LUT R8, R8, R3, RZ, 0x3c, !PT ;  /* 0x0000000308087212 */ /* 0x000fce00078e3cff */
.L_x_18:
[----:B------:R-:W-:Y:S01]  /*16f0*/  ULEA UR4, UR7, UR6, 0x3 ;  /* 0x0000000607047291 */ /* 0x000fe2000f8e18ff */
[----:B------:R-:W-:-:S08]  /*1700*/  SHF.L.U32 R0, R12, 0x1f, RZ ;  /* 0x0000001f0c007819 */ /* 0x000fd000000006ff */
[----:B------:R1:W1:Y:S02]  /*1710*/  SYNCS.PHASECHK.TRANS64.TRYWAIT P0, [UR4+0x20], R0 ;  /* 0x00002000ff0075a7 */ /* 0x0002640008001104 */
[----:B------:R-:W2:Y:S02]  /*1720*/  LDCU UR4, c[0x0][0x38c] ;  /* 0x00007180ff0477ac */ /* 0x000ea40008000800 */
[----:B--2---:R-:W-:-:S09]  /*1730*/  UISETP.GE.AND UP0, UPT, UR4, 0x1, UPT ;  /* 0x000000010400788c */ /* 0x004fd2000bf06270 */
[----:B------:R-:W-:Y:S05]  /*1740*/  BRA.U !UP0, `(.L_x_20) ;  /* 0x0000000108bc7547 */ /* 0x000fea000b800000 */
[----:B---3--:R-:W-:Y:S01]  /*1750*/  UIADD3 UR24, UP2, UPT, UR40, 0x80, URZ ;  /* 0x0000008028187890 */ /* 0x008fe2000ff5e0ff */
[----:B------:R-:W-:Y:S01]  /*1760*/  @P2 MOV R2, 0xa800 ;  /* 0x0000a80000022802 */ /* 0x000fe20000000f00 */
[----:B------:R-:W-:Y:S02]  /*1770*/  UIADD3 UR22, UP1, UPT, UR40, 0x280, URZ ;  /* 0x0000028028167890 */ /* 0x000fe4000ff3e0ff */
[----:B------:R-:W-:Y:S02]  /*1780*/  UIADD3 UR14, UP0, UPT, UR40, 0x180, URZ ;  /* 0x00000180280e7890 */ /* 0x000fe4000ff1e0ff */
[----:B------:R-:W-:Y:S02]  /*1790*/  USHF.L.U32 UR19, UR25, 0x8, URZ ;  /* 0x0000000819137899 */ /* 0x000fe400080006ff */
[----:B------:R-:W-:Y:S02]  /*17a0*/  USHF.L.U32 UR35, UR11, 0x7, URZ ;  /* 0x000000070b237899 */ /* 0x000fe400080006ff */
[----:B------:R-:W-:-:S02]  /*17b0*/  UIADD3.X UR25, UPT, UPT, URZ, UR41, URZ, UP2, !UPT ;  /* 0x00000029ff197290 */ /* 0x000fc400097fe4ff */
[----:B------:R-:W-:Y:S02]  /*17c0*/  UIADD3.X UR23, UPT, UPT, URZ, UR41, URZ, UP1, !UPT ;  /* 0x00000029ff177290 */ /* 0x000fe40008ffe4ff */
[----:B------:R-:W-:Y:S01]  /*17d0*/  UIADD3.X UR15, UPT, UPT, URZ, UR41, URZ, UP0, !UPT ;  /* 0x00000029ff0f7290 */ /* 0x000fe200087fe4ff */
[----:B------:R-:W-:Y:S01]  /*17e0*/  UMOV UR4, UR7 ;  /* 0x0000000700047c82 */ /* 0x000fe20008000000 */
[----:B------:R-:W-:Y:S01]  /*17f0*/  UMOV UR12, URZ ;  /* 0x000000ff000c7c82 */ /* 0x000fe20008000000 */
[----:B------:R-:W-:-:S09]  /*1800*/  UMOV UR10, URZ ;  /* 0x000000ff000a7c82 */ /* 0x000fd20008000000 */
.L_x_23:
[----:B------:R-:W-:Y:S01]  /*1810*/  ULEA UR33, UR4, UR6, 0x3 ;  /* 0x0000000604217291 */ /* 0x000fe2000f8e18ff */
[----:B-1----:R-:W-:Y:S11]  /*1820*/  @P0 BRA `(.L_x_21) ;  /* 0x00000000000c0947 */ /* 0x002ff60003800000 */
[----:B------:R-:W-:-:S04]  /*1830*/  SHF.L.U32 R3, R12, 0x1f, RZ ;  /* 0x0000001f0c037819 */ /* 0x000fc800000006ff */
[----:B------:R-:W1:Y:S02]  /*1840*/  SYNCS.PHASECHK.TRANS64.TRYWAIT P0, [UR33+0x20], R3 ;  /* 0x00002003ff0075a7 */ /* 0x000e640008001121 */
[----:B-1----:R-:W-:Y:S05]  /*1850*/  @!P0 BRA `(.L_x_22) ;  /* 0x000000d400608947 */ /* 0x002fea0003800000 */
.L_x_21:
[----:B------:R-:W-:Y:S01]  /*1860*/  UIADD3 UR5, UPT, UPT, UR4, 0x1, URZ ;  /* 0x0000000104057890 */ /* 0x000fe2000fffe0ff */
[----:B------:R2:W-:Y:S01]  /*1870*/  @P2 SYNCS.ARRIVE.TRANS64 RZ, [UR33], R2 ;  /* 0x00000002ffff29a7 */ /* 0x0005e20008000021 */
[----:B------:R-:W-:Y:S02]  /*1880*/  ULEA UR32, UR4, UR6, 0xd ;  /* 0x0000000604207291 */ /* 0x000fe4000f8e68ff */
[----:B------:R-:W-:Y:S02]  /*1890*/  UISETP.NE.AND UP0, UPT, UR5, 0x4, UPT ;  /* 0x000000040500788c */ /* 0x000fe4000bf05270 */
[----:B------:R-:W-:Y:S02]  /*18a0*/  ULEA UR16, UR4, UR6, 0xf ;  /* 0x0000000604107291 */ /* 0x000fe4000f8e78ff */
[----:B------:R-:W-:Y:S02]  /*18b0*/  USEL UR8, URZ, 0x1, UP0 ;  /* 0x00000001ff087887 */ /* 0x000fe40008000000 */
[----:B------:R-:W-:-:S02]  /*18c0*/  USEL UR7, UR5, URZ, UP0 ;  /* 0x000000ff05077287 */ /* 0x000fc40008000000 */
[----:B------:R-:W-:Y:S02]  /*18d0*/  USHF.L.U32 UR34, UR12, 0x6, URZ ;  /* 0x000000060c227899 */ /* 0x000fe400080006ff */
[----:B------:R-:W-:Y:S01]  /*18e0*/  ULEA UR5, UR7, UR6, 0x3 ;  /* 0x0000000607057291 */ /* 0x000fe2000f8e18ff */
[----:B------:R-:W-:Y:S01]  /*18f0*/  LOP3.LUT R12, R12, UR8, RZ, 0x3c, !PT ;  /* 0x000000080c0c7c12 */ /* 0x000fe2000f8e3cff */
[----:B------:R-:W-:Y:S02]  /*1900*/  ULEA UR8, UR4, UR6, 0xb ;  /* 0x0000000604087291 */ /* 0x000fe4000f8e58ff */
[----:B------:R-:W-:Y:S01]  /*1910*/  UIADD3 UR32, UPT, UPT, UR32, 0xc400, URZ ;  /* 0x0000c40020207890 */ /* 0x000fe2000fffe0ff */
[----:B-1----:R-:W-:Y:S01]  /*1920*/  SHF.L.U32 R0, R12, 0x1f, RZ ;  /* 0x0000001f0c007819 */ /* 0x002fe200000006ff */
[----:B------:R-:W-:Y:S02]  /*1930*/  USHF.L.U32 UR18, UR12, 0x7, URZ ;  /* 0x000000070c127899 */ /* 0x000fe400080006ff */
[----:B------:R-:W-:Y:S01]  /*1940*/  UIADD3 UR16, UPT, UPT, UR16, 0x14400, URZ ;  /* 0x0001440010107890 */ /* 0x000fe2000fffe0ff */
[----:B------:R2:W1:Y:S01]  /*1950*/  SYNCS.PHASECHK.TRANS64.TRYWAIT P0, [UR5+0x20], R0 ;  /* 0x00002000ff0075a7 */ /* 0x0004620008001105 */
[----:B------:R-:W-:Y:S01]  /*1960*/  UIADD3 UR8, UPT, UPT, UR8, 0x34400, URZ ;  /* 0x0003440008087890 */ /* 0x000fe2000fffe0ff */
[----:B------:R-:W-:Y:S01]  /*1970*/  UMOV UR4, 0x0 ;  /* 0x0000000000047882 */ /* 0x000fe20000000000 */
[----:B------:R-:W-:Y:S01]  /*1980*/  UMOV UR5, 0x10000000 ;  /* 0x1000000000057882 */ /* 0x000fe20000000000 */
[----:B------:R-:W-:Y:S01]  /*1990*/  UMOV UR17, UR33 ;  /* 0x0000002100117c82 */ /* 0x000fe20008000000 */
[----:B------:R-:W-:Y:S01]  /*19a0*/  UMOV UR20, UR36 ;  /* 0x0000002400147c82 */ /* 0x000fe20008000000 */
[----:B------:R-:W-:Y:S01]  /*19b0*/  UMOV UR13, UR36 ;  /* 0x00000024000d7c82 */ /* 0x000fe20008000000 */
[----:B------:R-:W-:Y:S01]  /*19c0*/  UMOV UR9, UR33 ;  /* 0x0000002100097c82 */ /* 0x000fe20008000000 */
[----:B------:R-:W-:Y:S01]  /*19d0*/  UTMALDG.3D [UR32], [UR24], desc[UR4] ;  /* 0x00000420180075b4 */ /* 0x000fe20008011000 */
[----:B------:R-:W-:Y:S01]  /*19e0*/  UTMALDG.3D [UR16], [UR22], desc[UR4] ;  /* 0x00000410160075b4 */ /* 0x000fe20008011000 */
[----:B------:R3:W-:Y:S02]  /*19f0*/  UTMALDG.4D [UR8], [UR14], desc[UR4] ;  /* 0x000004080e0075b4 */ /* 0x0007e40008019000 */
[----:B---3--:R-:W-:Y:S01]  /*1a00*/  UIADD3 UR12, UPT, UPT, UR12, 0x1, URZ ;  /* 0x000000010c0c7890 */ /* 0x008fe2000fffe0ff */
[----:B------:R-:W-:-:S03]  /*1a10*/  UMOV UR4, UR7 ;  /* 0x0000000700047c82 */ /* 0x000fc60008000000 */
[----:B------:R-:W-:-:S09]  /*1a20*/  UISETP.NE.AND UP0, UPT, UR12, UR21, UPT ;  /* 0x000000150c00728c */ /* 0x000fd2000bf05270 */
[----:B--2---:R-:W-:Y:S05]  /*1a30*/  BRA.U UP0, `(.L_x_23) ;  /* 0xfffffffd00747547 */ /* 0x004fea000b83ffff */
.L_x_20:
[----:B------:R-:W-:Y:S01]  /*1a40*/  LEA R3, R11, UR6, 0x3 ;  /* 0x000000060b037c11 */ /* 0x000fe2000f8e18ff */
[----:B------:R-:W-:Y:S01]  /*1a50*/  @!P1 SYNCS.ARRIVE.TRANS64.A1T0 RZ, [UR6+0x78], RZ ;  /* 0x000078ffffff99a7 */ /* 0x000fe20008100006 */
[----:B-1----:R-:W-:Y:S01]  /*1a60*/  SHF.L.U32 R0, R10, 0x1f, RZ ;  /* 0x0000001f0a007819 */ /* 0x002fe200000006ff */
[----:B------:R-:W-:-:S03]  /*1a70*/  NOP ;  /* 0x0000000000007918 */ /* 0x000fc60000000000 */
[----:B------:R-:W1:Y:S01]  /*1a80*/  SYNCS.PHASECHK.TRANS64.TRYWAIT P0, [R3+URZ+0x80], R0 ;  /* 0x00008000030075a7 */ /* 0x000e6200080011ff */
[----:B------:R-:W-:Y:S01]  /*1a90*/  LEA R5, R11, UR6, 0x4 ;  /* 0x000000060b057c11 */ /* 0x000fe2000f8e20ff */
[----:B-1----:R-:W-:Y:S06]  /*1aa0*/  @!P0 BRA `(.L_x_24) ;  /* 0x000000d000e48947 */ /* 0x002fec0003800000 */
.L_x_173:
[----:B------:R-:W2:Y:S01]  /*1ab0*/  LDS.128 R4, [R5+0xe0] ;  /* 0x0000e00005047984 */ /* 0x000ea20000000c00 */
[----:B------:R-:W-:Y:S01]  /*1ac0*/  @!PT LDS RZ, [RZ] ;  /* 0x00000000fffff984 */ /* 0x000fe20000000800 */
[----:B------:R-:W-:Y:S01]  /*1ad0*/  @!PT LDS RZ, [RZ] ;  /* 0x00000000fffff984 */ /* 0x000fe20000000800 */
[----:B------:R-:W-:Y:S01]  /*1ae0*/  @!PT LDS RZ, [RZ] ;  /* 0x00000000fffff984 */ /* 0x000fe20000000800 */
[----:B------:R-:W-:Y:S01]  /*1af0*/  @!PT LDS RZ, [RZ] ;  /* 0x00000000fffff984 */ /* 0x000fe20000000800 */
[----:B------:R1:W-:Y:S06]  /*1b00*/  MEMBAR.ALL.CTA ;  /* 0x0000000000007992 */ /* 0x0003ec0000008000 */
[----:B-1----:R-:W1:Y:S01]  /*1b10*/  FENCE.VIEW.ASYNC.S ;  /* 0x00000000000073c6 */ /* 0x002e620000000000 */
[----:B--2---:R-:W-:-:S13]  /*1b20*/  LOP3.LUT P0, RZ, R6, 0x1, RZ, 0xc0, !PT ;  /* 0x0000000106ff7812 */ /* 0x004fda000780c0ff */
[----:B-1----:R-:W-:Y:S01]  /*1b30*/  VOTEU.ANY UP1, P0 ;  /* 0x0000000000ff7886 */ /* 0x002fe20000020100 */
[----:B------:R-:W-:-:S13]  /*1b40*/  PLOP3.LUT P0, PT, PT, PT, UP1, 0x80, 0x8 ;  /* 0x000000000008781c */ /* 0x000fda0003f0f018 */
[----:B------:R-:W-:Y:S02]  /*1b50*/  @P0 LOP3.LUT R0, R5, 0xffff, RZ, 0xc0, !PT ;  /* 0x0000ffff05000812 */ /* 0x000fe400078ec0ff */
[----:B------:R-:W-:Y:S02]  /*1b60*/  @P0 MOV R2, R4 ;  /* 0x0000000400020202 */ /* 0x000fe40000000f00 */
[----:B------:R-:W-:Y:S01]  /*1b70*/  @P0 R2UR UR5, R0 ;  /* 0x00000000000502ca */ /* 0x000fe200000e0000 */
[----:B------:R-:W-:Y:S01]  /*1b80*/  VIADD R0, R3, 0x90 ;  /* 0x0000009003007836 */ /* 0x000fe20000000000 */
[----:B------:R-:W-:Y:S02]  /*1b90*/  @P0 SHF.R.U32.HI R4, RZ, 0x10, R5 ;  /* 0x00000010ff040819 */ /* 0x000fe40000011605 */
[----:B------:R-:W-:Y:S02]  /*1ba0*/  @P0 R2UR UR8, R2 ;  /* 0x00000000020802ca */ /* 0x000fe400000e0000 */
[----:B------:R-:W-:-:S02]  /*1bb0*/  PRMT R0, RZ, 0x654, R0 ;  /* 0x00000654ff007816 */ /* 0x000fc40000000000 */
[----:B------:R-:W-:Y:S02]  /*1bc0*/  @P0 R2UR UR4, R4 ;  /* 0x00000000040402ca */ /* 0x000fe400000e0000 */
[----:B------:R1:W-:Y:S03]  /*1bd0*/  SYNCS.ARRIVE.TRANS64.RED.A1T0 RZ, [R0+URZ], RZ ;  /* 0x000000ff00ff79a7 */ /* 0x0003e600081004ff */
[----:B------:R-:W-:-:S04]  /*1be0*/  @UP1 UMOV UR28, UR5 ;  /* 0x00000005001c1c82 */ /* 0x000fc80008000000 */
[----:B------:R-:W-:-:S04]  /*1bf0*/  @UP1 UMOV UR29, UR8 ;  /* 0x00000008001d1c82 */ /* 0x000fc80008000000 */
[----:B------:R-:W-:Y:S01]  /*1c00*/  @UP1 UMOV UR36, UR4 ;  /* 0x0000000400241c82 */ /* 0x000fe20008000000 */
[----:B------:R-:W-:Y:S05]  /*1c10*/  BRA.U !UP4, `(.L_x_25) ;  /* 0x000000010cd07547 */ /* 0x000fea000b800000 */
[----:B------:R-:W4:Y:S01]  /*1c20*/  LDCU.128 UR24, c[0x0][0xd10] ;  /* 0x0001a200ff1877ac */ /* 0x000f220008000c00 */
[----:B------:R-:W2:Y:S01]  /*1c30*/  LDCU UR19, c[0x0][0xd20] ;  /* 0x0001a400ff1377ac */ /* 0x000ea20008000800 */
[----:B------:R-:W3:Y:S01]  /*1c40*/  LDCU UR18, c[0x0][0xd0c] ;  /* 0x0001a180ff1277ac */ /* 0x000ee20008000800 */
[----:B------:R-:W1:Y:S01]  /*1c50*/  LDCU.64 UR16, c[0x0][0xd28] ;  /* 0x0001a500ff1077ac */ /* 0x000e620008000a00 */
[----:B----4-:R-:W-:Y:S02]  /*1c60*/  UIMAD.WIDE.U32 UR4, UR30, UR27, URZ ;  /* 0x0000001b1e0472a5 */ /* 0x010fe4000f8e00ff */
[----:B------:R-:W-:Y:S02]  /*1c70*/  UIMAD.WIDE.U32 UR8, UR38, UR24, URZ ;  /* 0x00000018260872a5 */ /* 0x000fe4000f8e00ff */
[----:B------:R-:W-:Y:S02]  /*1c80*/  UISETP.NE.AND UP0, UPT, UR26, 0x1, UPT ;  /* 0x000000011a00788c */ /* 0x000fe4000bf05270 */
[----:B------:R-:W-:Y:S01]  /*1c90*/  UIMAD.WIDE.U32 UR12, UR28, UR27, URZ ;  /* 0x0000001b1c0c72a5 */ /* 0x000fe2000f8e00ff */
[----:B------:R-:W-:Y:S01]  /*1ca0*/  UMOV UR4, UR5 ;  /* 0x0000000500047c82 */ /* 0x000fe20008000000 */
[----:B---3--:R-:W-:-:S02]  /*1cb0*/  UISETP.NE.AND UP2, UPT, UR18, 0x1, UPT ;  /* 0x000000011200788c */ /* 0x008fc4000bf45270 */
[----:B--2---:R-:W-:Y:S02]  /*1cc0*/  USHF.R.U32.HI UR5, URZ, UR19, UR4 ;  /* 0x00000013ff057299 */ /* 0x004fe40008011604 */
[----:B------:R-:W-:Y:S01]  /*1cd0*/  UIMAD.WIDE.U32 UR14, UR29, UR24, URZ ;  /* 0x000000181d0e72a5 */ /* 0x000fe2000f8e00ff */
[----:B------:R-:W-:Y:S01]  /*1ce0*/  UMOV UR4, UR9 ;  /* 0x0000000900047c82 */ /* 0x000fe20008000000 */
[----:B------:R-:W-:Y:S02]  /*1cf0*/  USEL UR5, UR30, UR5, !UP0 ;  /* 0x000000051e057287 */ /* 0x000fe4000c000000 */
[----:B------:R-:W-:Y:S02]  /*1d00*/  USHF.R.U32.HI UR4, URZ, UR25, UR4 ;  /* 0x00000019ff047299 */ /* 0x000fe40008011604 */
[----:B-1----:R-:W-:Y:S02]  /*1d10*/  UIMAD.WIDE.U32 UR10, UR5, UR16, URZ ;  /* 0x00000010050a72a5 */ /* 0x002fe4000f8e00ff */
[----:B------:R-:W-:Y:S01]  /*1d20*/  USEL UR8, UR38, UR4, !UP2 ;  /* 0x0000000426087287 */ /* 0x000fe2000d000000 */
[----:B------:R-:W-:-:S02]  /*1d30*/  UMOV UR14, UR15 ;  /* 0x0000000f000e7c82 */ /* 0x000fc40008000000 */
[----:B------:R-:W-:Y:S01]  /*1d40*/  UMOV UR4, UR13 ;  /* 0x0000000d00047c82 */ /* 0x000fe20008000000 */
[----:B------:R-:W-:Y:S01]  /*1d50*/  UIMAD.WIDE.U32 UR12, UR8, UR16, URZ ;  /* 0x00000010080c72a5 */ /* 0x000fe2000f8e00ff */
[----:B------:R-:W-:Y:S01]  /*1d60*/  UMOV UR10, UR11 ;  /* 0x0000000b000a7c82 */ /* 0x000fe20008000000 */
[----:B------:R-:W-:Y:S02]  /*1d70*/  USHF.R.U32.HI UR4, URZ, UR19, UR4 ;  /* 0x00000013ff047299 */ /* 0x000fe40008011604 */
[----:B------:R-:W-:-:S03]  /*1d80*/  @UP3 USHF.R.U32.HI UR5, URZ, UR17, UR10 ;  /* 0x00000011ff053299 */ /* 0x000fc6000801160a */
[----:B------:R-:W-:Y:S01]  /*1d90*/  UMOV UR12, UR13 ;  /* 0x0000000d000c7c82 */ /* 0x000fe20008000000 */
[----:B------:R-:W-:Y:S02]  /*1da0*/  USHF.R.U32.HI UR25, URZ, UR25, UR14 ;  /* 0x00000019ff197299 */ /* 0x000fe4000801160e */
[----:B------:R-:W-:Y:S02]  /*1db0*/  USEL UR4, UR28, UR4, !UP0 ;  /* 0x000000041c047287 */ /* 0x000fe4000c000000 */
[----:B------:R-:W-:Y:S02]  /*1dc0*/  @UP3 USHF.R.U32.HI UR8, URZ, UR17, UR12 ;  /* 0x00000011ff083299 */ /* 0x000fe4000801160c */
[----:B------:R-:W-:Y:S02]  /*1dd0*/  UIMAD UR9, UR44, UR5, URZ ;  /* 0x000000052c0972a4 */ /* 0x000fe4000f8e02ff */
[----:B------:R-:W-:Y:S02]  /*1de0*/  USEL UR5, UR29, UR25, !UP2 ;  /* 0x000000191d057287 */ /* 0x000fe4000d000000 */
[----:B------:R-:W-:-:S02]  /*1df0*/  UIMAD UR12, UR44, UR8, URZ ;  /* 0x000000082c0c72a4 */ /* 0x000fc4000f8e02ff */
[----:B------:R-:W-:Y:S02]  /*1e00*/  UISETP.GE.AND UP0, UPT, UR4, UR9, UPT ;  /* 0x000000090400728c */ /* 0x000fe4000bf06270 */
[----:B------:R-:W-:Y:S02]  /*1e10*/  UIMAD.WIDE.U32 UR10, UR4, UR16, URZ ;  /* 0x00000010040a72a5 */ /* 0x000fe4000f8e00ff */
[----:B------:R-:W-:Y:S02]  /*1e20*/  UISETP.GE.OR UP0, UPT, UR5, UR12, UP0 ;  /* 0x0000000c0500728c */ /* 0x000fe40008706670 */
[----:B------:R-:W-:-:S03]  /*1e30*/  UIMAD.WIDE.U32 UR12, UR5, UR16, URZ ;  /* 0x00000010050c72a5 */ /* 0x000fc6000f8e00ff */
[----:B------:R-:W-:Y:S01]  /*1e40*/  UMOV UR9, UR11 ;  /* 0x0000000b00097c82 */ /* 0x000fe20008000000 */
[----:B------:R-:W-:Y:S02]  /*1e50*/  UIADD3 UR11, UPT, UPT, -UR4, URZ, URZ ;  /* 0x000000ff040b7290 */ /* 0x000fe4000fffe1ff */
[----:B------:R-:W-:Y:S02]  /*1e60*/  USHF.R.U32.HI UR9, URZ, UR17, UR9 ;  /* 0x00000011ff097299 */ /* 0x000fe40008011609 */
[----:B------:R-:W-:Y:S02]  /*1e70*/  UIMAD UR12, UR26, UR11, UR28 ;  /* 0x0000000b1a0c72a4 */ /* 0x000fe4000f8e021c */
[----:B------:R-:W-:Y:S01]  /*1e80*/  USEL UR9, UR4, UR9, !UP3 ;  /* 0x0000000904097287 */ /* 0x000fe2000d800000 */
[----:B------:R-:W-:Y:S01]  /*1e90*/  @!UP0 UMOV UR10, UR13 ;  /* 0x0000000d000a8c82 */ /* 0x000fe20008000000 */
[----:B------:R-:W-:Y:S02]  /*1ea0*/  UIADD3 UR13, UPT, UPT, -UR5, URZ, URZ ;  /* 0x000000ff050d7290 */ /* 0x000fe4000fffe1ff */
[----:B------:R-:W-:-:S02]  /*1eb0*/  @!UP0 USHF.R.U32.HI UR10, URZ, UR17, UR10 ;  /* 0x00000011ff0a8299 */ /* 0x000fc4000801160a */
[----:B------:R-:W-:Y:S02]  /*1ec0*/  UIADD3 UR11, UPT, UPT, -UR9, URZ, URZ ;  /* 0x000000ff090b7290 */ /* 0x000fe4000fffe1ff */
[----:B------:R-:W-:Y:S02]  /*1ed0*/  @!UP0 USEL UR10, UR5, UR10, !UP3 ;  /* 0x0000000a050a8287 */ /* 0x000fe4000d800000 */
[----:B------:R-:W-:Y:S02]  /*1ee0*/  UIMAD UR11, UR44, UR11, UR4 ;  /* 0x0000000b2c0b72a4 */ /* 0x000fe4000f8e0204 */
[----:B------:R-:W-:Y:S02]  /*1ef0*/  @!UP0 UIADD3 UR9, UPT, UPT, UR9, -UR10, URZ ;  /* 0x8000000a09098290 */ /* 0x000fe4000fffe0ff */
[----:B------:R-:W-:Y:S02]  /*1f00*/  @!UP0 UIMAD UR10, UR11, UR8, UR10 ;  /* 0x000000080b0a82a4 */ /* 0x000fe4000f8e020a */
[----:B------:R-:W-:-:S02]  /*1f10*/  @!UP0 UIMAD UR4, UR44, UR9, UR5 ;  /* 0x000000092c0482a4 */ /* 0x000fc4000f8e0205 */
[----:B------:R-:W-:Y:S02]  /*1f20*/  UIMAD UR8, UR18, UR13, UR29 ;  /* 0x0000000d120872a4 */ /* 0x000fe4000f8e021d */
[----:B------:R-:W-:Y:S01]  /*1f30*/  UIMAD UR28, UR4, UR26, UR12 ;  /* 0x0000001a041c72a4 */ /* 0x000fe2000f8e020c */
[----:B------:R-:W-:Y:S02]  /*1f40*/  @!UP0 UMOV UR5, UR10 ;  /* 0x0000000a00058c82 */ /* 0x000fe40008000000 */
[----:B------:R-:W-:-:S12]  /*1f50*/  UIMAD UR29, UR5, UR18, UR8 ;  /* 0x00000012051d72a4 */ /* 0x000fd8000f8e0208 */
.L_x_25:
[----:B------:R-:W2:Y:S02]  /*1f60*/  LDCU UR4, c[0x0][0xd30] ;  /* 0x0001a600ff0477ac */ /* 0x000ea40008000800 */
[----:B--2---:R-:W-:-:S09]  /*1f70*/  UISETP.NE.AND UP0, UPT, UR4, 0x1, UPT ;  /* 0x000000010400788c */ /* 0x004fd2000bf05270 */
[----:B------:R-:W-:Y:S05]  /*1f80*/  BRA.U UP0, `(.L_x_26) ;  /* 0x0000000100447547 */ /* 0x000fea000b800000 */
[----:B------:R-:W2:Y:S01]  /*1f90*/  LDCU.128 UR12, c[0x0][0xd10] ;  /* 0x0001a200ff0c77ac */ /* 0x000ea20008000c00 */
[----:B------:R-:W1:Y:S01]  /*1fa0*/  LDCU UR10, c[0x0][0xd0c] ;  /* 0x0001a180ff0a77ac */ /* 0x000e620008000800 */
[----:B------:R-:W3:Y:S01]  /*1fb0*/  LDCU UR11, c[0x0][0xd20] ;  /* 0x0001a400ff0b77ac */ /* 0x000ee20008000800 */
[----:B--2---:R-:W-:Y:S02]  /*1fc0*/  UIMAD.WIDE.U32 UR8, UR29, UR12, URZ ;  /* 0x0000000c1d0872a5 */ /* 0x004fe4000f8e00ff */
[----:B------:R-:W-:Y:S02]  /*1fd0*/  UIMAD.WIDE.U32 UR4, UR28, UR15, URZ ;  /* 0x0000000f1c0472a5 */ /* 0x000fe4000f8e00ff */
[----:B-1----:R-:W-:Y:S02]  /*1fe0*/  UISETP.NE.AND UP2, UPT, UR10, 0x1, UPT ;  /* 0x000000010a00788c */ /* 0x002fe4000bf45270 */
        /* <DEDUP_REMOVED lines=11> */
.L_x_26:
[----:B------:R-:W-:Y:S01]  /*20a0*/  VIADD R11, R11, 0x1 ;  /* 0x000000010b0b7836 */ /* 0x000fe20000000000 */
[----:B------:R-:W-:Y:S01]  /*20b0*/  PLOP3.LUT P1, PT, PT, PT, PT, 0x80, 0x8 ;  /* 0x000000000008781c */ /* 0x000fe20003f2f070 */
[----:B------:R-:W-:Y:S02]  /*20c0*/  UIADD3 UR25, UPT, UPT, UR28, UR39, URZ ;  /* 0x000000271c197290 */ /* 0x000fe4000fffe0ff */
[----:B------:R-:W-:Y:S01]  /*20d0*/  UIADD3 UR11, UPT, UPT, UR29, UR42, URZ ;  /* 0x0000002a1d0b7290 */ /* 0x000fe2000fffe0ff */
[----:B------:R-:W-:-:S04]  /*20e0*/  ISETP.NE.AND P0, PT, R11, 0x2, PT ;  /* 0x000000020b00780c */ /* 0x000fc80003f05270 */
[----:B------:R-:W-:Y:S02]  /*20f0*/  SEL R3, RZ, 0x1, P0 ;  /* 0x00000001ff037807 */ /* 0x000fe40000000000 */
[----:B------:R-:W-:Y:S02]  /*2100*/  SEL R11, R11, RZ, P0 ;  /* 0x000000ff0b0b7207 */ /* 0x000fe40000000000 */
[----:B------:R-:W-:Y:S01]  /*2110*/  LOP3.LUT R10, R10, R3, RZ, 0x3c, !PT ;  /* 0x000000030a0a7212 */ /* 0x000fe200078e3cff */
[----:B------:R-:W-:Y:S06]  /*2120*/  BRA.U UP1, `(.L_x_27) ;  /* 0xfffffff5012c7547 */ /* 0x000fec000b83ffff */
[----:B------:R-:W-:Y:S01]  /*2130*/  UIADD3 UR8, UPT, UPT, UR6, 0x20, URZ ;  /* 0x0000002006087890 */ /* 0x000fe2000fffe0ff */
[----:B------:R-:W-:-:S03]  /*2140*/  SHF.L.U32 R3, R12, 0x1f, RZ ;  /* 0x0000001f0c037819 */ /* 0x000fc600000006ff */
[----:B------:R-:W-:-:S09]  /*2150*/  ULEA UR4, UR7, UR8, 0x3 ;  /* 0x0000000807047291 */ /* 0x000fd2000f8e18ff */
[----:B------:R-:W2:Y:S02]  /*2160*/  SYNCS.PHASECHK.TRANS64.TRYWAIT P0, [UR4], R3 ;  /* 0x00000003ff0075a7 */ /* 0x000ea40008001104 */
[----:B--2---:R-:W-:Y:S05]  /*2170*/  @!P0 BRA `(.L_x_28) ;  /* 0x000000cc00448947 */ /* 0x004fea0003800000 */
.L_x_175:
[----:B------:R-:W-:-:S04]  /*2180*/  UIADD3 UR4, UPT, UPT, UR7, 0x1, URZ ;  /* 0x0000000107047890 */ /* 0x000fc8000fffe0ff */
[----:B------:R-:W-:-:S04]  /*2190*/  UISETP.NE.AND UP0, UPT, UR4, 0x4, UPT ;  /* 0x000000040400788c */ /* 0x000fc8000bf05270 */
[----:B------:R-:W-:Y:S02]  /*21a0*/  USEL UR6, URZ, 0x1, UP0 ;  /* 0x00000001ff067887 */ /* 0x000fe40008000000 */
[----:B------:R-:W-:-:S04]  /*21b0*/  USEL UR4, UR4, URZ, UP0 ;  /* 0x000000ff04047287 */ /* 0x000fc80008000000 */
[----:B------:R-:W-:Y:S01]  /*21c0*/  ULEA UR5, UR4, UR8, 0x3 ;  /* 0x0000000804057291 */ /* 0x000fe2000f8e18ff */
[----:B------:R-:W-:-:S04]  /*21d0*/  LOP3.LUT R2, R12, UR6, RZ, 0x3c, !PT ;  /* 0x000000060c027c12 */ /* 0x000fc8000f8e3cff */
[----:B-1----:R-:W-:-:S04]  /*21e0*/  SHF.L.U32 R3, R2, 0x1f, RZ ;  /* 0x0000001f02037819 */ /* 0x002fc800000006ff */
[----:B------:R-:W1:Y:S02]  /*21f0*/  SYNCS.PHASECHK.TRANS64.TRYWAIT P0, [UR5], R3 ;  /* 0x00000003ff0075a7 */ /* 0x000e640008001105 */
[----:B-1----:R-:W-:Y:S05]  /*2200*/  @!P0 BRA `(.L_x_29) ;  /* 0x000000cc00388947 */ /* 0x002fea0003800000 */
.L_x_177:
        /* <DEDUP_REMOVED lines=9> */
.L_x_179:
[----:B------:R-:W-:-:S04]  /*22a0*/  UIADD3 UR4, UPT, UPT, UR4, 0x1, URZ ;  /* 0x0000000104047890 */ /* 0x000fc8000fffe0ff */
[----:B------:R-:W-:-:S04]  /*22b0*/  UISETP.NE.AND UP0, UPT, UR4, 0x4, UPT ;  /* 0x000000040400788c */ /* 0x000fc8000bf05270 */
[----:B------:R-:W-:Y:S02]  /*22c0*/  USEL UR5, URZ, 0x1, UP0 ;  /* 0x00000001ff057887 */ /* 0x000fe40008000000 */
[----:B------:R-:W-:-:S04]  /*22d0*/  USEL UR4, UR4, URZ, UP0 ;  /* 0x000000ff04047287 */ /* 0x000fc80008000000 */
[----:B------:R-:W-:Y:S01]  /*22e0*/  ULEA UR4, UR4, UR8, 0x3 ;  /* 0x0000000804047291 */ /* 0x000fe2000f8e18ff */
[----:B-1----:R-:W-:-:S04]  /*22f0*/  LOP3.LUT R3, R2, UR5, RZ, 0x3c, !PT ;  /* 0x0000000502037c12 */ /* 0x002fc8000f8e3cff */
[----:B------:R-:W-:Y:S01]  /*2300*/  SHF.L.U32 R3, R3, 0x1f, RZ ;  /* 0x0000001f03037819 */ /* 0x000fe200000006ff */
[----:B------:R-:W-:-:S07]  /*2310*/  IMAD.U32 R0, RZ, RZ, UR4 ;  /* 0x00000004ff007e24 */ /* 0x000fce000f8e00ff */
.L_x_31:
[----:B-1----:R1:W2:Y:S02]  /*2320*/  SYNCS.PHASECHK.TRANS64.TRYWAIT P0, [R0+URZ], R3 ;  /* 0x00000003000075a7 */ /* 0x0022a400080011ff */
[----:B--2---:R-:W-:Y:S05]  /*2330*/  @!P0 NANOSLEEP.SYNCS 0x989680 ;  /* 0x009896800000895d */ /* 0x004fea0003900000 */
[----:B------:R-:W2:Y:S02]  /*2340*/  @!P0 SYNCS.PHASECHK.TRANS64 P0, [R0+URZ], R3 ;  /* 0x00000003000085a7 */ /* 0x000ea400080010ff */
[----:B--234-:R-:W-:Y:S05]  /*2350*/  @P0 EXIT ;  /* 0x000000000000094d */ /* 0x01cfea0003800000 */
[----:B------:R-:W-:Y:S05]  /*2360*/  BRA `(.L_x_31) ;  /* 0xfffffffc00ec7947 */ /* 0x000fea000383ffff */
.L_x_17:
[----:B------:R-:W-:-:S04]  /*2370*/  UISETP.NE.AND UP0, UPT, UR37, URZ, UPT ;  /* 0x000000ff2500728c */ /* 0x000fc8000bf05270 */
[----:B------:R-:W-:-:S09]  /*2380*/  UISETP.NE.OR UP0, UPT, UR24, 0x1, UP0 ;  /* 0x000000011800788c */ /* 0x000fd20008705670 */
[----:B------:R-:W-:Y:S05]  /*2390*/  BRA.U UP0, `(.L_x_32) ;  /* 0x0000000500487547 */ /* 0x000fea000b800000 */
[----:B------:R-:W-:Y:S01]  /*23a0*/  ISETP.NE.AND P2, PT, R0, RZ, PT ;  /* 0x000000ff0000720c */ /* 0x000fe20003f45270 */
[----:B------:R-:W-:Y:S01]  /*23b0*/  IMAD.MOV.U32 R12, RZ, RZ, 0x1 ;  /* 0x00000001ff0c7424 */ /* 0x000fe200078e00ff */
[----:B------:R-:W-:Y:S02]  /*23c0*/  CS2R R10, SRZ ;  /* 0x00000000000a7805 */ /* 0x000fe4000001ff00 */
[----:B------:R-:W-:Y:S01]  /*23d0*/  CS2R R8, SRZ ;  /* 0x0000000000087805 */ /* 0x000fe2000001ff00 */
[----:B------:R-:W-:Y:S01]  /*23e0*/  UMOV UR6, 0x400 ;  /* 0x0000040000067882 */ /* 0x000fe20000000000 */
[----:B------:R-:W-:Y:S01]  /*23f0*/  UMOV UR5, URZ ;  /* 0x000000ff00057c82 */ /* 0x000fe20008000000 */
[----:B------:R-:W-:-:S12]  /*2400*/  ULEA UR6, UR37, UR6, 0x18 ;  /* 0x0000000625067291 */ /* 0x000fd8000f8ec0ff */
.L_x_36:
[----:B------:R-:W-:Y:S02]  /*2410*/  LEA R2, R8, UR6, 0x3 ;  /* 0x0000000608027c11 */ /* 0x000fe4000f8e18ff */
[----:B------:R-:W-:-:S03]  /*2420*/  SHF.L.U32 R5, R9, 0x1f, RZ ;  /* 0x0000001f09057819 */ /* 0x000fc600000006ff */
[----:B------:R-:W-:Y:S01]  /*2430*/  VIADD R4, R2, 0xc0 ;  /* 0x000000c002047836 */ /* 0x000fe20000000000 */
[----:B------:R-:W1:Y:S02]  /*2440*/  SYNCS.PHASECHK.TRANS64.TRYWAIT P0, [R2+URZ+0xb0], R5 ;  /* 0x0000b005020075a7 */ /* 0x000e6400080011ff */
[----:B-1----:R-:W-:Y:S05]  /*2450*/  @!P0 BRA `(.L_x_33) ;  /* 0x000000c800d48947 */ /* 0x002fea0003800000 */
.L_x_180:
[----:B------:R-:W-:Y:S01]  /*2460*/  ULEA UR4, UR5, UR6, 0x3 ;  /* 0x0000000605047291 */ /* 0x000fe2000f8e18ff */
[----:B------:R-:W-:Y:S02]  /*2470*/  PRMT R4, RZ, 0x654, R4 ;  /* 0x00000654ff047816 */ /* 0x000fe40000000004 */
[----:B-1----:R-:W-:Y:S01]  /*2480*/  SHF.L.U32 R5, R12, 0x1f, RZ ;  /* 0x0000001f0c057819 */ /* 0x002fe200000006ff */
[----:B------:R-:W-:Y:S01]  /*2490*/  UIADD3 UR7, UPT, UPT, UR4, 0x80, URZ ;  /* 0x0000008004077890 */ /* 0x000fe2000fffe0ff */
[----:B------:R1:W-:Y:S05]  /*24a0*/  SYNCS.ARRIVE.TRANS64.RED.A1T0 RZ, [R4+URZ], RZ ;  /* 0x000000ff04ff79a7 */ /* 0x0003ea00081004ff */
[----:B------:R-:W-:Y:S01]  /*24b0*/  IMAD.U32 R7, RZ, RZ, UR7 ;  /* 0x00000007ff077e24 */ /* 0x000fe2000f8e00ff */
[----:B------:R-:W2:Y:S04]  /*24c0*/  SYNCS.PHASECHK.TRANS64.TRYWAIT P0, [UR4+0x90], R5 ;  /* 0x00009005ff0075a7 */ /* 0x000ea80008001104 */
[----:B------:R-:W-:Y:S01]  /*24d0*/  PRMT R6, R0, 0x654, R7 ;  /* 0x0000065400067816 */ /* 0x000fe20000000007 */
[----:B-1----:R-:W-:Y:S01]  /*24e0*/  @!P2 IMAD.MOV.U32 R4, RZ, RZ, 0x10 ;  /* 0x00000010ff04a424 */ /* 0x002fe200078e00ff */
[----:B--2---:R-:W-:Y:S06]  /*24f0*/  @!P0 BRA `(.L_x_34) ;  /* 0x000000c800c08947 */ /* 0x004fec0003800000 */
.L_x_182:
[----:B------:R-:W-:Y:S01]  /*2500*/  ULEA UR8, UR5, UR6, 0x4 ;  /* 0x0000000605087291 */ /* 0x000fe2000f8e20ff */
[----:B------:R-:W-:Y:S01]  /*2510*/  SEL R3, R6, R3, !P2 ;  /* 0x0000000306037207 */ /* 0x000fe20005000000 */
[----:B------:R-:W-:Y:S01]  /*2520*/  UIADD3 UR9, UPT, UPT, UR4, 0x80, URZ ;  /* 0x0000008004097890 */ /* 0x000fe2000fffe0ff */
[----:B-1----:R-:W-:Y:S01]  /*2530*/  LEA R2, R11, UR6, 0x3 ;  /* 0x000000060b027c11 */ /* 0x002fe2000f8e18ff */
[----:B------:R-:W-:Y:S01]  /*2540*/  UIADD3 UR8, UPT, UPT, UR8, 0xe0, URZ ;  /* 0x000000e008087890 */ /* 0x000fe2000fffe0ff */
[----:B------:R-:W-:Y:S01]  /*2550*/  SHF.L.U32 R5, R10, 0x1f, RZ ;  /* 0x0000001f0a057819 */ /* 0x000fe200000006ff */
[----:B------:R1:W-:Y:S01]  /*2560*/  @!P2 SYNCS.ARRIVE.TRANS64.RED RZ, [R3+URZ], R4 ;  /* 0x0000000403ffa9a7 */ /* 0x0003e200080004ff */
[----:B------:R-:W-:Y:S01]  /*2570*/  UIADD3 UR4, UPT, UPT, UR5, 0x1, URZ ;  /* 0x0000000105047890 */ /* 0x000fe2000fffe0ff */
[----:B------:R-:W-:-:S03]  /*2580*/  VIADD R8, R8, 0x1 ;  /* 0x0000000108087836 */ /* 0x000fc60000000000 */
[----:B------:R-:W-:Y:S02]  /*2590*/  UISETP.NE.AND UP0, UPT, UR4, 0x2, UPT ;  /* 0x000000020400788c */ /* 0x000fe4000bf05270 */
[----:B------:R-:W-:Y:S06]  /*25a0*/  UGETNEXTWORKID.BROADCAST [UR8], [UR9] ;  /* 0x00000000080073ca */ /* 0x000fec0008000100 */
[----:B------:R-:W-:Y:S01]  /*25b0*/  USEL UR7, URZ, 0x1, UP0 ;  /* 0x00000001ff077887 */ /* 0x000fe20008000000 */
[----:B------:R-:W-:Y:S01]  /*25c0*/  ISETP.NE.AND P0, PT, R8, 0x2, PT ;  /* 0x000000020800780c */ /* 0x000fe20003f05270 */
[----:B------:R-:W-:Y:S01]  /*25d0*/  USEL UR5, UR4, URZ, UP0 ;  /* 0x000000ff04057287 */ /* 0x000fe20008000000 */
[----:B------:R-:W2:Y:S03]  /*25e0*/  SYNCS.PHASECHK.TRANS64.TRYWAIT P1, [R2+URZ+0x80], R5 ;  /* 0x00008005020075a7 */ /* 0x000ea600080211ff */
[----:B------:R-:W-:Y:S01]  /*25f0*/  LOP3.LUT R12, R12, UR7, RZ, 0x3c, !PT ;  /* 0x000000070c0c7c12 */ /* 0x000fe2000f8e3cff */
[----:B-12---:R-:W-:Y:S07]  /*2600*/  @!P1 BRA `(.L_x_35) ;  /* 0x000000c800949947 */ /* 0x006fee0003800000 */
.L_x_183:
[C---:B------:R-:W-:Y:S01]  /*2610*/  LEA R4, R11.reuse, UR6, 0x4 ;  /* 0x000000060b047c11 */ /* 0x040fe2000f8e20ff */
[----:B-1----:R-:W-:Y:S01]  /*2620*/  VIADD R2, R2, 0x90 ;  /* 0x0000009002027836 */ /* 0x002fe20000000000 */
[----:B------:R-:W-:Y:S01]  /*2630*/  SEL R8, R8, RZ, P0 ;  /* 0x000000ff08087207 */ /* 0x000fe20000000000 */
[----:B------:R-:W-:-:S03]  /*2640*/  VIADD R11, R11, 0x1 ;  /* 0x000000010b0b7836 */ /* 0x000fc60000000000 */
[----:B------:R-:W1:Y:S01]  /*2650*/  LDS.128 R4, [R4+0xe0] ;  /* 0x0000e00004047984 */ /* 0x000e620000000c00 */
[----:B------:R-:W-:Y:S02]  /*2660*/  PRMT R2, RZ, 0x654, R2 ;  /* 0x00000654ff027816 */ /* 0x000fe40000000002 */
[C---:B------:R-:W-:Y:S01]  /*2670*/  ISETP.NE.AND P1, PT, R11.reuse, 0x2, PT ;  /* 0x000000020b00780c */ /* 0x040fe20003f25270 */
[----:B------:R-:W-:Y:S01]  /*2680*/  @!PT LDS RZ, [RZ] ;  /* 0x00000000fffff984 */ /* 0x000fe20000000800 */
[----:B------:R-:W-:Y:S01]  /*2690*/  @!PT LDS RZ, [RZ] ;  /* 0x00000000fffff984 */ /* 0x000fe20000000800 */
[----:B------:R-:W-:Y:S01]  /*26a0*/  @!PT LDS RZ, [RZ] ;  /* 0x00000000fffff984 */ /* 0x000fe20000000800 */
[----:B------:R-:W-:Y:S01]  /*26b0*/  @!PT LDS RZ, [RZ] ;  /* 0x00000000fffff984 */ /* 0x000fe20000000800 */
[----:B------:R2:W-:Y:S06]  /*26c0*/  MEMBAR.ALL.CTA ;  /* 0x0000000000007992 */ /* 0x0005ec0000008000 */
[----:B--2---:R-:W2:Y:S01]  /*26d0*/  FENCE.VIEW.ASYNC.S ;  /* 0x00000000000073c6 */ /* 0x004ea20000000000 */
[----:B------:R-:W-:Y:S01]  /*26e0*/  SEL R11, R11, RZ, P1 ;  /* 0x000000ff0b0b7207 */ /* 0x000fe20000800000 */
[----:B--2---:R2:W-:Y:S01]  /*26f0*/  SYNCS.ARRIVE.TRANS64.RED.A1T0 RZ, [R2+URZ], RZ ;  /* 0x000000ff02ff79a7 */ /* 0x0045e200081004ff */
[----:B-1----:R-:W-:-:S02]  /*2700*/  LOP3.LUT P3, RZ, R6, 0x1, RZ, 0xc0, !PT ;  /* 0x0000000106ff7812 */ /* 0x002fc4000786c0ff */
[----:B------:R-:W-:-:S04]  /*2710*/  SEL R5, RZ, 0x1, P1 ;  /* 0x00000001ff057807 */ /* 0x000fc80000800000 */
[----:B------:R-:W-:Y:S02]  /*2720*/  LOP3.LUT R10, R10, R5, RZ, 0x3c, !PT ;  /* 0x000000050a0a7212 */ /* 0x000fe400078e3cff */
[----:B--2---:R-:W-:-:S04]  /*2730*/  SEL R2, RZ, 0x1, P0 ;  /* 0x00000001ff027807 */ /* 0x004fc80000000000 */
[----:B------:R-:W-:Y:S01]  /*2740*/  LOP3.LUT R9, R9, R2, RZ, 0x3c, !PT ;  /* 0x0000000209097212 */ /* 0x000fe200078e3cff */
[----:B------:R-:W-:Y:S06]  /*2750*/  @P3 BRA `(.L_x_36) ;  /* 0xfffffffc002c3947 */ /* 0x000fec000383ffff */
[----:B------:R-:W-:Y:S01]  /*2760*/  ULEA UR4, UR5, UR6, 0x3 ;  /* 0x0000000605047291 */ /* 0x000fe2000f8e18ff */
[----:B------:R-:W-:-:S08]  /*2770*/  SHF.L.U32 R3, R12, 0x1f, RZ ;  /* 0x0000001f0c037819 */ /* 0x000fd000000006ff */
[----:B------:R-:W1:Y:S02]  /*2780*/  SYNCS.PHASECHK.TRANS64 P0, [UR4+0x90], R3 ;  /* 0x00009003ff0075a7 */ /* 0x000e640008001004 */
[----:B-1----:R-:W-:Y:S05]  /*2790*/  @P0 BRA `(.L_x_37) ;  /* 0x0000000000080947 */ /* 0x002fea0003800000 */
[----:B------:R-:W1:Y:S02]  /*27a0*/  SYNCS.PHASECHK.TRANS64.TRYWAIT P0, [UR4+0x90], R3 ;  /* 0x00009003ff0075a7 */ /* 0x000e640008001104 */
[----:B-1----:R-:W-:Y:S05]  /*27b0*/  @!P0 BRA `(.L_x_38) ;  /* 0x000000c8003c8947 */ /* 0x002fea0003800000 */
.L_x_37:
[----:B------:R-:W-:-:S04]  /*27c0*/  UIADD3 UR7, UPT, UPT, UR5, 0x1, URZ ;  /* 0x0000000105077890 */ /* 0x000fc8000fffe0ff */
[----:B------:R-:W-:-:S04]  /*27d0*/  UISETP.NE.AND UP0, UPT, UR7, 0x2, UPT ;  /* 0x000000020700788c */ /* 0x000fc8000bf05270 */
[----:B------:R-:W-:Y:S02]  /*27e0*/  USEL UR8, URZ, 0x1, UP0 ;  /* 0x00000001ff087887 */ /* 0x000fe40008000000 */
[----:B------:R-:W-:-:S04]  /*27f0*/  USEL UR7, UR7, URZ, UP0 ;  /* 0x000000ff07077287 */ /* 0x000fc80008000000 */
[----:B------:R-:W-:Y:S01]  /*2800*/  ULEA UR7, UR7, UR6, 0x3 ;  /* 0x0000000607077291 */ /* 0x000fe2000f8e18ff */
[----:B-1----:R-:W-:-:S04]  /*2810*/  LOP3.LUT R3, R12, UR8, RZ, 0x3c, !PT ;  /* 0x000000080c037c12 */ /* 0x002fc8000f8e3cff */
[----:B------:R-:W-:-:S04]  /*2820*/  SHF.L.U32 R0, R3, 0x1f, RZ ;  /* 0x0000001f03007819 */ /* 0x000fc800000006ff */
[----:B------:R-:W1:Y:S02]  /*2830*/  SYNCS.PHASECHK.TRANS64 P0, [UR7+0x90], R0 ;  /* 0x00009000ff0075a7 */ /* 0x000e640008001007 */
[----:B-1----:R-:W-:Y:S05]  /*2840*/  @P0 EXIT ;  /* 0x000000000000094d */ /* 0x002fea0003800000 */
[----:B------:R-:W-:Y:S02]  /*2850*/  SHF.L.U32 R3, R3, 0x1f, RZ ;  /* 0x0000001f03037819 */ /* 0x000fe400000006ff */
[----:B------:R-:W-:-:S07]  /*2860*/  MOV R0, UR7 ;  /* 0x0000000700007c02 */ /* 0x000fce0008000f00 */
.L_x_39:
[----:B-1----:R1:W2:Y:S02]  /*2870*/  SYNCS.PHASECHK.TRANS64.TRYWAIT P0, [R0+URZ+0x90], R3 ;  /* 0x00009003000075a7 */ /* 0x0022a400080011ff */
[----:B--2---:R-:W-:Y:S05]  /*2880*/  @!P0 NANOSLEEP.SYNCS 0x989680 ;  /* 0x009896800000895d */ /* 0x004fea0003900000 */
[----:B------:R-:W2:Y:S02]  /*2890*/  @!P0 SYNCS.PHASECHK.TRANS64 P0, [R0+URZ+0x90], R3 ;  /* 0x00009003000085a7 */ /* 0x000ea400080010ff */
[----:B--2---:R-:W-:Y:S05]  /*28a0*/  @P0 EXIT ;  /* 0x000000000000094d */ /* 0x004fea0003800000 */
[----:B------:R-:W-:Y:S05]  /*28b0*/  BRA `(.L_x_39) ;  /* 0xfffffffc00ec7947 */ /* 0x000fea000383ffff */
.L_x_32:
[----:B------:R-:W-:-:S09]  /*28c0*/  UISETP.NE.AND UP0, UPT, UR24, URZ, UPT ;  /* 0x000000ff1800728c */ /* 0x000fd2000bf05270 */
[----:B------:R-:W-:Y:S05]  /*28d0*/  BRA.U UP0, `(.L_x_40) ;  /* 0x0000000d000c7547 */ /* 0x000fea000b800000 */
[----:B------:R-:W-:Y:S01]  /*28e0*/  UMOV UR4, 0x40 ;  /* 0x0000004000047882 */ /* 0x000fe20000000000 */
[----:B------:R-:W-:Y:S01]  /*28f0*/  NOP ;  /* 0x0000000000007918 */ /* 0x000fe20000000000 */
[----:B------:R-:W-:Y:S01]  /*2900*/  ULEA UR5, UR37, UR4, 0x18 ;  /* 0x0000000425057291 */ /* 0x000fe2000f8ec0ff */
[----:B------:R-:W-:Y:S02]  /*2910*/  UMOV UR6, 0x400 ;  /* 0x0000040000067882 */ /* 0x000fe40000000000 */
[----:B------:R-:W-:-:S06]  /*2920*/  ULEA UR6, UR37, UR6, 0x18 ;  /* 0x0000000625067291 */ /* 0x000fcc000f8ec0ff */
[----:B------:R-:W1:Y:S02]  /*2930*/  LDS.U8 R0, [UR5+0x1c] ;  /* 0x00001c05ff007984 */ /* 0x000e640008000000 */
[----:B-1----:R-:W-:-:S13]  /*2940*/  ISETP.NE.AND P0, PT, R0, RZ, PT ;  /* 0x000000ff0000720c */ /* 0x002fda0003f05270 */
[----:B------:R-:W-:Y:S05]  /*2950*/  @P0 BRA `(.L_x_41) ;  /* 0x0000000000580947 */ /* 0x000fea0003800000 */
[----:B------:R-:W-:-:S13]  /*2960*/  ELECT P0, URZ, PT ;  /* 0x0000000000ff782f */ /* 0x000fda0003800000 */
[----:B------:R-:W-:Y:S05]  /*2970*/  @!P0 BRA `(.L_x_42) ;  /* 0x0000000000608947 */ /* 0x000fea0003800000 */
[----:B------:R-:W-:Y:S01]  /*2980*/  UMOV UR4, 0x10 ;  /* 0x0000001000047882 */ /* 0x000fe20000000000 */
[----:B------:R-:W-:Y:S01]  /*2990*/  HFMA2 R0, -RZ, RZ, 0, 5.9604644775390625e-08 ;  /* 0x00000001ff007431 */ /* 0x000fe200000001ff */
[----:B------:R-:W-:-:S03]  /*29a0*/  MOV R2, 0xffff ;  /* 0x0000ffff00027802 */ /* 0x000fc60000000f00 */
[----:B------:R-:W-:Y:S04]  /*29b0*/  DEPBAR.LE SB1, 0x36 ;  /* 0x00009d800000791a */ /* 0x000fe80000000000 */
[----:B------:R-:W1:Y:S02]  /*29c0*/  UTCATOMSWS.FIND_AND_SET.ALIGN UP0, UR4, UR4 ;  /* 0x00000004000475e3 */ /* 0x000e640008000800 */
[----:B-1----:R-:W-:Y:S01]  /*29d0*/  MOV R3, UR4 ;  /* 0x0000000400037c02 */ /* 0x002fe20008000f00 */
[----:B------:R-:W-:Y:S06]  /*29e0*/  BRA.U UP0, `(.L_x_43) ;  /* 0x0000000100187547 */ /* 0x000fec000b800000 */
.L_x_44:
[----:B------:R-:W-:Y:S05]  /*29f0*/  NANOSLEEP 0x64 ;  /* 0x000000640000795d */ /* 0x000fea0003800000 */
[----:B------:R-:W-:-:S05]  /*2a00*/  UMOV UR4, 0x10 ;  /* 0x0000001000047882 */ /* 0x000fca0000000000 */
[----:B------:R-:W-:Y:S04]  /*2a10*/  DEPBAR.LE SB1, 0x36 ;  /* 0x00009d800000791a */ /* 0x000fe80000000000 */
[----:B------:R-:W1:Y:S02]  /*2a20*/  UTCATOMSWS.FIND_AND_SET.ALIGN UP0, UR4, UR4 ;  /* 0x00000004000475e3 */ /* 0x000e640008000800 */
[----:B-1----:R-:W-:Y:S01]  /*2a30*/  MOV R3, UR4 ;  /* 0x0000000400037c02 */ /* 0x002fe20008000f00 */
[----:B------:R-:W-:Y:S05]  /*2a40*/  BRA.U !UP0, `(.L_x_44) ;  /* 0xfffffffd08e87547 */ /* 0x000fea000b83ffff */
.L_x_43:
[-C--:B------:R-:W-:Y:S02]  /*2a50*/  SHF.L.U32 R2, R2, R3.reuse, RZ ;  /* 0x0000000302027219 */ /* 0x080fe400000006ff */
[----:B------:R-:W-:Y:S01]  /*2a60*/  SHF.L.U32 R0, R0, R3, RZ ;  /* 0x0000000300007219 */ /* 0x000fe200000006ff */
[----:B------:R-:W-:Y:S02]  /*2a70*/  IMAD.SHL.U32 R3, R3, 0x20, RZ ;  /* 0x0000002003037824 */ /* 0x000fe400078e00ff */
[----:B------:R1:W-:Y:S04]  /*2a80*/  ATOMS.OR RZ, [UR5+0x14], R2 ;  /* 0x00001402ffff798c */ /* 0x0003e8000b000005 */
[----:B------:R1:W-:Y:S04]  /*2a90*/  ATOMS.OR RZ, [UR5+0x18], R0 ;  /* 0x00001800ffff798c */ /* 0x0003e8000b000005 */
[----:B------:R1:W-:Y:S01]  /*2aa0*/  STS [UR6+0x100], R3 ;  /* 0x00010003ff007988 */ /* 0x0003e20008000806 */
[----:B------:R-:W-:Y:S05]  /*2ab0*/  BRA `(.L_x_42) ;  /* 0x0000000000107947 */ /* 0x000fea0003800000 */
.L_x_41:
[----:B------:R-:W-:Y:S02]  /*2ac0*/  MOV R0, 0xffffffff ;  /* 0xffffffff00007802 */ /* 0x000fe40000000f00 */
[----:B------:R-:W-:-:S03]  /*2ad0*/  MOV R2, 0x2b00 ;  /* 0x00002b0000027802 */ /* 0x000fc60000000f00 */
[----:B------:R1:W-:Y:S04]  /*2ae0*/  STS [UR6+0x100], R0 ;  /* 0x00010000ff007988 */ /* 0x0003e80008000806 */
[----:B-1---5:R-:W-:Y:S05]  /*2af0*/  CALL.REL.NOINC `($__internal_1_$__cuda_sm10x_tcgen05_guardrail_trap_phase_invalid_during_alloc) ;  /* 0x000000cc00d47944 */ /* 0x022fea0003c00000 */
.L_x_42:
[----:B------:R-:W-:Y:S05]  /*2b00*/  WARPSYNC.ALL ;  /* 0x0000000000007948 */ /* 0x000fea0003800000 */
[----:B------:R-:W2:Y:S01]  /*2b10*/  S2UR UR13, SR_CgaCtaId ;  /* 0x00000000000d79c3 */ /* 0x000ea20000008800 */
[----:B------:R-:W-:Y:S01]  /*2b20*/  UMOV UR4, 0x400 ;  /* 0x0000040000047882 */ /* 0x000fe20000000000 */
[----:B------:R-:W-:-:S06]  /*2b30*/  NOP ;  /* 0x0000000000007918 */ /* 0x000fcc0000000000 */
[----:B------:R-:W-:Y:S06]  /*2b40*/  BAR.ARV 0x6, 0xa0 ;  /* 0x0182800000007b1d */ /* 0x000fec0000002000 */
[----:B------:R-:W3:Y:S01]  /*2b50*/  LDCU UR8, c[0x0][0x38c] ;  /* 0x00007180ff0877ac */ /* 0x000ee20008000800 */
[----:B------:R-:W-:Y:S01]  /*2b60*/  IMAD.MOV.U32 R9, RZ, RZ, RZ ;  /* 0x000000ffff097224 */ /* 0x000fe200078e00ff */
[----:B-1----:R-:W-:Y:S01]  /*2b70*/  CS2R R2, SRZ ;  /* 0x0000000000027805 */ /* 0x002fe2000001ff00 */
[----:B------:R-:W-:Y:S01]  /*2b80*/  IMAD.MOV.U32 R8, RZ, RZ, 0x1 ;  /* 0x00000001ff087424 */ /* 0x000fe200078e00ff */
[----:B------:R-:W-:Y:S01]  /*2b90*/  UISETP.LT.AND UP0, UPT, UR31, 0x1, UPT ;  /* 0x000000011f00788c */ /* 0x000fe2000bf01270 */
[----:B------:R-:W-:Y:S01]  /*2ba0*/  UMOV UR16, URZ ;  /* 0x000000ff00107c82 */ /* 0x000fe20008000000 */
[----:B------:R-:W-:Y:S01]  /*2bb0*/  UMOV UR25, 0x8400014 ;  /* 0x0840001400197882 */ /* 0x000fe20000000000 */
[----:B------:R-:W-:Y:S01]  /*2bc0*/  UMOV UR23, 0x8400014 ;  /* 0x0840001400177882 */ /* 0x000fe20000000000 */
[----:B--2---:R-:W-:-:S02]  /*2bd0*/  ULEA UR13, UR13, UR4, 0x18 ;  /* 0x000000040d0d7291 */ /* 0x004fc4000f8ec0ff */
[----:B------:R-:W-:Y:S02]  /*2be0*/  USEL UR4, UR31, 0x1, !UP0 ;  /* 0x000000011f047887 */ /* 0x000fe4000c000000 */
[----:B------:R-:W-:Y:S02]  /*2bf0*/  UIADD3 UR6, UPT, UPT, UR13, 0xc400, URZ ;  /* 0x0000c4000d067890 */ /* 0x000fe4000fffe0ff */
[----:B------:R-:W-:Y:S02]  /*2c00*/  UIADD3 UR5, UPT, UPT, UR13, 0x14400, URZ ;  /* 0x000144000d057890 */ /* 0x000fe4000fffe0ff */
[----:B------:R-:W-:Y:S01]  /*2c10*/  UIADD3 UR7, UPT, UPT, UR13, 0x34400, URZ ;  /* 0x000344000d077890 */ /* 0x000fe2000fffe0ff */
[----:B------:R-:W1:Y:S01]  /*2c20*/  LDS R0, [UR13+0x100] ;  /* 0x0001000dff007984 */ /* 0x000e620008000800 */
[----:B------:R-:W-:Y:S02]  /*2c30*/  UIADD3 UR29, UPT, UPT, -UR4, URZ, URZ ;  /* 0x000000ff041d7290 */ /* 0x000fe4000fffe1ff */
[----:B------:R-:W-:-:S02]  /*2c40*/  USHF.R.U32.HI UR6, URZ, 0x4, UR6 ;  /* 0x00000004ff067899 */ /* 0x000fc40008011606 */
[----:B------:R-:W-:Y:S02]  /*2c50*/  USHF.R.U32.HI UR5, URZ, 0x4, UR5 ;  /* 0x00000004ff057899 */ /* 0x000fe40008011605 */
[----:B------:R-:W-:Y:S02]  /*2c60*/  USHF.R.U32.HI UR4, URZ, 0x4, UR7 ;  /* 0x00000004ff047899 */ /* 0x000fe40008011607 */
[----:B------:R-:W-:Y:S02]  /*2c70*/  ULOP3.LUT UR6, UR6, 0x3fff, URZ, 0xc0, !UPT ;  /* 0x00003fff06067892 */ /* 0x000fe4000f8ec0ff */
[----:B------:R-:W-:Y:S02]  /*2c80*/  ULOP3.LUT UR5, UR5, 0x3fff, URZ, 0xc0, !UPT ;  /* 0x00003fff05057892 */ /* 0x000fe4000f8ec0ff */
[----:B------:R-:W-:Y:S02]  /*2c90*/  ULOP3.LUT UR4, UR4, 0x3fff, URZ, 0xc0, !UPT ;  /* 0x00003fff04047892 */ /* 0x000fe4000f8ec0ff */
[----:B------:R-:W-:-:S02]  /*2ca0*/  UIADD3 UR30, UPT, UPT, UR13, 0xa0, URZ ;  /* 0x000000a00d1e7890 */ /* 0x000fc4000fffe0ff */
[----:B------:R-:W-:Y:S02]  /*2cb0*/  ULOP3.LUT UR26, UR6, 0x10000, URZ, 0xfc, !UPT ;  /* 0x00010000061a7892 */ /* 0x000fe4000f8efcff */
[----:B------:R-:W-:Y:S02]  /*2cc0*/  ULOP3.LUT UR27, UR5, 0x10000, URZ, 0xfc, !UPT ;  /* 0x00010000051b7892 */ /* 0x000fe4000f8efcff */
[----:B------:R-:W-:Y:S02]  /*2cd0*/  ULOP3.LUT UR28, UR4, 0x10000, URZ, 0xfc, !UPT ;  /* 0x00010000041c7892 */ /* 0x000fe4000f8efcff */
[----:B---3--:R-:W-:Y:S01]  /*2ce0*/  UISETP.GE.AND UP3, UPT, UR8, 0x1, UPT ;  /* 0x000000010800788c */ /* 0x008fe2000bf66270 */
[----:B-1----:R-:W-:-:S13]  /*2cf0*/  R2UR UR21, R0 ;  /* 0x00000000001572ca */ /* 0x002fda00000e0000 */
[----:B------:R-:W-:Y:S02]  /*2d00*/  UIADD3 UR24, UPT, UPT, UR21, 0x1e0, URZ ;  /* 0x000001e015187890 */ /* 0x000fe4000fffe0ff */
[----:B------:R-:W-:-:S12]  /*2d10*/  UIADD3 UR22, UPT, UPT, UR21, 0x1e2, URZ ;  /* 0x000001e215167890 */ /* 0x000fd8000fffe0ff */
.L_x_52:
[----:B------:R-:W-:Y:S02]  /*2d20*/  LEA R0, R9, UR13, 0x3 ;  /* 0x0000000d09007c11 */ /* 0x000fe4000f8e18ff */
[----:B------:R-:W-:Y:S02]  /*2d30*/  SHF.L.U32 R5, R3, 0x1f, RZ ;  /* 0x0000001f03057819 */ /* 0x000fe400000006ff */
[----:B------:R-:W-:Y:S02]  /*2d40*/  LEA R6, R9, UR13, 0x4 ;  /* 0x0000000d09067c11 */ /* 0x000fe4000f8e20ff */
[----:B-1----:R-:W1:Y:S02]  /*2d50*/  SYNCS.PHASECHK.TRANS64.TRYWAIT P0, [R0+URZ+0x80], R5 ;  /* 0x00008005000075a7 */ /* 0x002e6400080011ff */
[----:B-123--:R-:W-:Y:S05]  /*2d60*/  @!P0 BRA `(.L_x_45) ;  /* 0x000000c000e88947 */ /* 0x00efea0003800000 */
.L_x_185:
[----:B-1----:R-:W1:Y:S01]  /*2d70*/  LDS.128 R4, [R6+0xe0] ;  /* 0x0000e00006047984 */ /* 0x002e620000000c00 */
[----:B------:R-:W-:Y:S02]  /*2d80*/  VIADD R0, R0, 0x90 ;  /* 0x0000009000007836 */ /* 0x000fe40000000000 */
[----:B------:R-:W-:Y:S01]  /*2d90*/  VIADD R9, R9, 0x1 ;  /* 0x0000000109097836 */ /* 0x000fe20000000000 */
[----:B------:R-:W-:Y:S01]  /*2da0*/  @!PT LDS RZ, [RZ] ;  /* 0x00000000fffff984 */ /* 0x000fe20000000800 */
[----:B------:R-:W-:Y:S01]  /*2db0*/  @!PT LDS RZ, [RZ] ;  /* 0x00000000fffff984 */ /* 0x000fe20000000800 */
[----:B------:R-:W-:Y:S01]  /*2dc0*/  @!PT LDS RZ, [RZ] ;  /* 0x00000000fffff984 */ /* 0x000fe20000000800 */
[----:B------:R-:W-:Y:S01]  /*2dd0*/  @!PT LDS RZ, [RZ] ;  /* 0x00000000fffff984 */ /* 0x000fe20000000800 */
[----:B------:R2:W-:Y:S06]  /*2de0*/  MEMBAR.ALL.CTA ;  /* 0x0000000000007992 */ /* 0x0005ec0000008000 */
[----:B--2---:R-:W2:Y:S01]  /*2df0*/  FENCE.VIEW.ASYNC.S ;  /* 0x00000000000073c6 */ /* 0x004ea20000000000 */
[----:B------:R-:W-:-:S04]  /*2e00*/  PRMT R0, RZ, 0x654, R0 ;  /* 0x00000654ff007816 */ /* 0x000fc80000000000 */
[----:B--2---:R2:W-:Y:S01]  /*2e10*/  SYNCS.ARRIVE.TRANS64.RED.A1T0 RZ, [R0+URZ], RZ ;  /* 0x000000ff00ff79a7 */ /* 0x0045e200081004ff */
[----:B-1----:R-:W-:Y:S02]  /*2e20*/  LOP3.LUT P1, RZ, R6, 0x1, RZ, 0xc0, !PT ;  /* 0x0000000106ff7812 */ /* 0x002fe4000782c0ff */
[----:B------:R-:W-:Y:S01]  /*2e30*/  LOP3.LUT R4, R8, 0x1, RZ, 0x3c, !PT ;  /* 0x0000000108047812 */ /* 0x000fe200078e3cff */
[----:B--2---:R-:W-:Y:S10]  /*2e40*/  BRA.U !UP3, `(.L_x_46) ;  /* 0x000000010bd87547 */ /* 0x004ff4000b800000 */
[----:B------:R-:W-:Y:S01]  /*2e50*/  ULEA UR4, UR16, UR13, 0x3 ;  /* 0x0000000d10047291 */ /* 0x000fe2000f8e18ff */
[----:B------:R-:W-:Y:S01]  /*2e60*/  SHF.L.U32 R0, R2, 0x1f, RZ ;  /* 0x0000001f02007819 */ /* 0x000fe200000006ff */
[----:B------:R-:W-:Y:S01]  /*2e70*/  UMOV UR19, URZ ;  /* 0x000000ff00137c82 */ /* 0x000fe20008000000 */
[----:B------:R-:W-:Y:S01]  /*2e80*/  R2UR UR20, R4 ;  /* 0x00000000041472ca */ /* 0x000fe200000e0000 */
[----:B------:R-:W-:Y:S01]  /*2e90*/  UMOV UR15, 0x1 ;  /* 0x00000001000f7882 */ /* 0x000fe20000000000 */
[----:B------:R-:W-:Y:S01]  /*2ea0*/  UMOV UR18, UR29 ;  /* 0x0000001d00127c82 */ /* 0x000fe20008000000 */
[----:B------:R-:W-:Y:S01]  /*2eb0*/  UMOV UR14, UR31 ;  /* 0x0000001f000e7c82 */ /* 0x000fe20008000000 */
[----:B------:R-:W-:Y:S02]  /*2ec0*/  UMOV UR12, UR16 ;  /* 0x00000010000c7c82 */ /* 0x000fe40008000000 */
[----:B------:R1:W2:Y:S07]  /*2ed0*/  SYNCS.PHASECHK.TRANS64.TRYWAIT P2, [UR4], R0 ;  /* 0x00000000ff0075a7 */ /* 0x0002ae0008041104 */
[----:B------:R-:W-:-:S12]  /*2ee0*/  UIMAD UR20, UR20, 0xe0, UR21 ;  /* 0x000000e0141478a4 */ /* 0x000fd8000f8e0215 */
.L_x_51:
[----:B------:R-:W-:Y:S02]  /*2ef0*/  UIADD3 UR18, UPT, UPT, UR18, 0x1, URZ ;  /* 0x0000000112127890 */ /* 0x000fe4000fffe0ff */
[----:B---3--:R-:W-:Y:S02]  /*2f00*/  ULEA UR8, UR12, UR13, 0x3 ;  /* 0x0000000d0c087291 */ /* 0x008fe4000f8e18ff */
[----:B------:R-:W-:Y:S01]  /*2f10*/  UISETP.NE.AND UP2, UPT, UR18, URZ, UPT ;  /* 0x000000ff1200728c */ /* 0x000fe2000bf45270 */
[----:B--2---:R-:W-:Y:S10]  /*2f20*/  @P2 BRA `(.L_x_47) ;  /* 0x00000000000c2947 */ /* 0x004ff40003800000 */
[----:B------:R-:W-:Y:S04]  /*2f30*/  SHF.L.U32 R5, R2, 0x1f, RZ ;  /* 0x0000001f02057819 */ /* 0x000fe800000006ff */
[----:B------:R-:W2:Y:S02]  /*2f40*/  SYNCS.PHASECHK.TRANS64.TRYWAIT P0, [UR8], R5 ;  /* 0x00000005ff0075a7 */ /* 0x000ea40008001108 */
[----:B--2---:R-:W-:Y:S05]  /*2f50*/  @!P0 BRA `(.L_x_48) ;  /* 0x000000c000808947 */ /* 0x004fea0003800000 */
.L_x_47:
[----:B------:R-:W-:Y:S01]  /*2f60*/  UISETP.NE.AND UP0, UPT, UR14, 0x1, UPT ;  /* 0x000000010e00788c */ /* 0x000fe2000bf05270 */
[----:B------:R-:W-:Y:S01]  /*2f70*/  PLOP3.LUT P2, PT, PT, PT, PT, 0x80, 0x8 ;  /* 0x000000000008781c */ /* 0x000fe20003f4f070 */
[----:B------:R-:W-:Y:S02]  /*2f80*/  UIADD3 UR4, UPT, UPT, UR12, 0x1, URZ ;  /* 0x000000010c047890 */ /* 0x000fe4000fffe0ff */
[----:B------:R-:W-:Y:S02]  /*2f90*/  ULEA UR6, UR12, UR28, 0x7 ;  /* 0x0000001c0c067291 */ /* 0x000fe4000f8e38ff */
[----:B------:R-:W-:Y:S01]  /*2fa0*/  UISETP.NE.AND UP1, UPT, UR4, 0x4, UPT ;  /* 0x000000040400788c */ /* 0x000fe2000bf25270 */
[----:B------:R-:W-:Y:S01]  /*2fb0*/  PLOP3.LUT P0, PT, PT, PT, UP0, 0x80, 0x8 ;  /* 0x000000000008781c */ /* 0x000fe20003f0f008 */
[----:B------:R-:W-:Y:S02]  /*2fc0*/  UMOV UR7, 0x4008 ;  /* 0x0000400800077882 */ /* 0x000fe40000000000 */
[----:B------:R-:W-:Y:S02]  /*2fd0*/  USEL UR5, URZ, 0x1, UP1 ;  /* 0x00000001ff057887 */ /* 0x000fe40008800000 */
[----:B------:R-:W-:Y:S04]  /*2fe0*/  USEL UR16, UR4, URZ, UP1 ;  /* 0x000000ff04107287 */ /* 0x000fe80008800000 */
[----:B------:R-:W-:Y:S01]  /*2ff0*/  @UP0 ULEA UR4, UR16, UR13, 0x3 ;  /* 0x0000000d10040291 */ /* 0x000fe2000f8e18ff */
[----:B------:R-:W-:Y:S01]  /*3000*/  LOP3.LUT R2, R2, UR5, RZ, 0x3c, !PT ;  /* 0x0000000502027c12 */ /* 0x000fe2000f8e3cff */
[----:B------:R-:W-:Y:S03]  /*3010*/  UISETP.NE.AND UP0, UPT, UR15, 0x1, UPT ;  /* 0x000000010f00788c */ /* 0x000fe6000bf05270 */
[----:B-1----:R-:W-:Y:S04]  /*3020*/  @P0 SHF.L.U32 R0, R2, 0x1f, RZ ;  /* 0x0000001f02000819 */ /* 0x002fe800000006ff */
[----:B------:R1:W2:Y:S01]  /*3030*/  @P0 SYNCS.PHASECHK.TRANS64.TRYWAIT P2, [UR4], R0 ;  /* 0x00000000ff0005a7 */ /* 0x0002a20008041104 */
[----:B------:R1:W-:Y:S01]  /*3040*/  UTCCP.T.S.128dp128bit tmem[UR21+0x1e0], gdesc[UR6] ;  /* 0x0001e006150079e7 */ /* 0x0003e20008180000 */
[----:B------:R-:W-:Y:S05]  /*3050*/  BRA.U UP0, `(.L_x_49) ;  /* 0x00000001000c7547 */ /* 0x000fea000b800000 */
[----:B------:R-:W-:Y:S04]  /*3060*/  SHF.L.U32 R5, R8, 0x1f, RZ ;  /* 0x0000001f08057819 */ /* 0x000fe800000006ff */
[----:B------:R-:W3:Y:S02]  /*3070*/  SYNCS.PHASECHK.TRANS64.TRYWAIT P0, [UR13+0xa8], R5 ;  /* 0x0000a805ff0075a7 */ /* 0x000ee4000800110d */
[----:B---3--:R-:W-:Y:S05]  /*3080*/  @!P0 BRA `(.L_x_50) ;  /* 0x000000c0004c8947 */ /* 0x008fea0003800000 */
.L_x_49:
[----:B-1----:R-:W-:Y:S02]  /*3090*/  ULEA UR6, UR12, UR27, 0xb ;  /* 0x0000001b0c067291 */ /* 0x002fe4000f8e58ff */
[----:B------:R-:W-:Y:S02]  /*30a0*/  ULEA UR4, UR12, UR26, 0x9 ;  /* 0x0000001a0c047291 */ /* 0x000fe4000f8e48ff */
[----:B------:R-:W-:Y:S02]  /*30b0*/  UISETP.NE.U32.AND UP0, UPT, UR19, URZ, UPT ;  /* 0x000000ff1300728c */ /* 0x000fe4000bf05070 */
[----:B------:R-:W-:Y:S02]  /*30c0*/  UIADD3 UR17, UPT, UPT, UR8, 0x20, URZ ;  /* 0x0000002008117890 */ /* 0x000fe4000fffe0ff */
[----:B------:R-:W-:Y:S02]  /*30d0*/  UIADD3 UR10, UPT, UPT, UR6, 0x4, URZ ;  /* 0x00000004060a7890 */ /* 0x000fe4000fffe0ff */
[----:B------:R-:W-:Y:S02]  /*30e0*/  UIADD3 UR8, UPT, UPT, UR4, 0x2, URZ ;  /* 0x0000000204087890 */ /* 0x000fe4000fffe0ff */
[----:B------:R-:W-:Y:S02]  /*30f0*/  UIADD3 UR15, UPT, UPT, UR15, 0x1, URZ ;  /* 0x000000010f0f7890 */ /* 0x000fe4000fffe0ff */
[----:B------:R-:W-:Y:S01]  /*3100*/  UIADD3 UR14, UPT, UPT, UR14, -0x1, URZ ;  /* 0xffffffff0e0e7890 */ /* 0x000fe2000fffe0ff */
[----:B------:R-:W-:Y:S01]  /*3110*/  UMOV UR7, 0x40004040 ;  /* 0x4000404000077882 */ /* 0x000fe20000000000 */
[----:B------:R-:W-:Y:S01]  /*3120*/  UMOV UR5, 0x80004020 ;  /* 0x8000402000057882 */ /* 0x000fe20000000000 */
[----:B------:R-:W-:Y:S01]  /*3130*/  UMOV UR11, 0x40004040 ;  /* 0x40004040000b7882 */ /* 0x000fe20000000000 */
[----:B------:R3:W-:Y:S01]  /*3140*/  UTCQMMA gdesc[UR4], gdesc[UR6], tmem[UR20], tmem[UR24], idesc[UR25], UP0 ;  /* 0x00ff1806040075ea */ /* 0x0007e20008000314 */
[----:B------:R-:W-:Y:S01]  /*3150*/  UMOV UR9, 0x80004020 ;  /* 0x8000402000097882 */ /* 0x000fe20000000000 */
[----:B------:R-:W-:Y:S01]  /*3160*/  UMOV UR19, 0x1 ;  /* 0x0000000100137882 */ /* 0x000fe20000000000 */
[----:B------:R3:W-:Y:S01]  /*3170*/  UTCQMMA gdesc[UR8], gdesc[UR10], tmem[UR20], tmem[UR22], idesc[UR23], UPT ;  /* 0x00ff160a080075ea */ /* 0x0007e2000b800314 */
[----:B------:R3:W-:Y:S01]  /*3180*/  UTCBAR [UR17], URZ ;  /* 0x000000ff110073e9 */ /* 0x0007e200080000ff */
[----:B------:R-:W-:Y:S01]  /*3190*/  UMOV UR12, UR16 ;  /* 0x00000010000c7c82 */ /* 0x000fe20008000000 */
[----:B------:R-:W-:Y:S05]  /*31a0*/  BRA.U UP2, `(.L_x_51) ;  /* 0xfffffffd02507547 */ /* 0x000fea000b83ffff */
.L_x_46:
[C---:B------:R-:W-:Y:S01]  /*31b0*/  ISETP.NE.AND P0, PT, R9.reuse, 0x2, PT ;  /* 0x000000020900780c */ /* 0x040fe20003f05270 */
[----:B------:R1:W-:Y:S01]  /*31c0*/  UTCBAR [UR30], URZ ;  /* 0x000000ff1e0073e9 */ /* 0x0003e200080000ff */
[----:B------:R-:W-:Y:S02]  /*31d0*/  IMAD.MOV.U32 R8, RZ, RZ, R4 ;  /* 0x000000ffff087224 */ /* 0x000fe400078e0004 */
[----:B------:R-:W-:Y:S02]  /*31e0*/  SEL R0, RZ, 0x1, P0 ;  /* 0x00000001ff007807 */ /* 0x000fe40000000000 */
[----:B------:R-:W-:Y:S02]  /*31f0*/  SEL R9, R9, RZ, P0 ;  /* 0x000000ff09097207 */ /* 0x000fe40000000000 */
[----:B------:R-:W-:Y:S01]  /*3200*/  LOP3.LUT R3, R3, R0, RZ, 0x3c, !PT ;  /* 0x0000000003037212 */ /* 0x000fe200078e3cff */
[----:B------:R-:W-:Y:S06]  /*3210*/  @P1 BRA `(.L_x_52) ;  /* 0xfffffff800c01947 */ /* 0x000fec000383ffff */
[----:B---3--:R-:W3:Y:S01]  /*3220*/  S2UR UR6, SR_CgaCtaId ;  /* 0x00000000000679c3 */ /* 0x008ee20000008800 */
[----:B------:R-:W-:Y:S01]  /*3230*/  ELECT P0, URZ, PT ;  /* 0x0000000000ff782f */ /* 0x000fe20003800000 */
[----:B------:R-:W-:Y:S01]  /*3240*/  IMAD.MOV.U32 R0, RZ, RZ, 0x1 ;  /* 0x00000001ff007424 */ /* 0x000fe200078e00ff */
[----:B------:R-:W-:Y:S01]  /*3250*/  UMOV UR4, 0x40 ;  /* 0x0000004000047882 */ /* 0x000fe20000000000 */
[----:B------:R-:W-:-:S04]  /*3260*/  SHF.L.U32 R3, RZ, 0x1f, RZ ;  /* 0x0000001fff037819 */ /* 0x000fc800000006ff */
[----:B------:R-:W-:Y:S01]  /*3270*/  UVIRTCOUNT.DEALLOC.SMPOOL 0x80 ;  /* 0x000000800000784c */ /* 0x000fe20000000000 */
[----:B---3--:R-:W-:-:S09]  /*3280*/  ULEA UR6, UR6, UR4, 0x18 ;  /* 0x0000000406067291 */ /* 0x008fd2000f8ec0ff */
[----:B------:R3:W-:Y:S01]  /*3290*/  @P0 STS.U8 [UR6+0x1c], R0 ;  /* 0x00001c00ff000988 */ /* 0x0007e20008000006 */
[----:B------:R-:W4:Y:S02]  /*32a0*/  SYNCS.PHASECHK.TRANS64.TRYWAIT P0, [UR13+0xd0], R3 ;  /* 0x0000d003ff0075a7 */ /* 0x000f24000800110d */
[----:B---34-:R-:W-:Y:S05]  /*32b0*/  @!P0 BRA `(.L_x_53) ;  /* 0x000000bc00d88947 */ /* 0x018fea0003800000 */
.L_x_189:
[----:B------:R-:W-:Y:S01]  /*32c0*/  NOP ;  /* 0x0000000000007918 */ /* 0x000fe20000000000 */
[----:B---3--:R-:W3:Y:S01]  /*32d0*/  LDS R0, [UR6+0x14] ;  /* 0x00001406ff007984 */ /* 0x008ee20008000800 */
[----:B------:R-:W-:Y:S01]  /*32e0*/  ULOP3.LUT UR4, UR21, 0xffff, URZ, 0xc0, !UPT ;  /* 0x0000ffff15047892 */ /* 0x000fe2000f8ec0ff */
[----:B------:R-:W-:Y:S01]  /*32f0*/  UMOV UR5, 0xffff ;  /* 0x0000ffff00057882 */ /* 0x000fe20000000000 */
[----:B------:R-:W-:Y:S02]  /*3300*/  UMOV UR7, 0x1 ;  /* 0x0000000100077882 */ /* 0x000fe40000000000 */
[----:B------:R-:W-:-:S04]  /*3310*/  USHF.R.U32.HI UR4, URZ, 0x5, UR4 ;  /* 0x00000005ff047899 */ /* 0x000fc80008011604 */
[----:B------:R-:W-:Y:S02]  /*3320*/  USHF.L.U32 UR5, UR5, UR4, URZ ;  /* 0x0000000405057299 */ /* 0x000fe400080006ff */
[----:B------:R-:W-:-:S04]  /*3330*/  USHF.L.U32 UR4, UR7, UR4, URZ ;  /* 0x0000000407047299 */ /* 0x000fc800080006ff */
[----:B---3--:R-:W-:-:S04]  /*3340*/  LOP3.LUT R0, R0, UR5, RZ, 0xc0, !PT ;  /* 0x0000000500007c12 */ /* 0x008fc8000f8ec0ff */
[----:B------:R-:W-:-:S13]  /*3350*/  ISETP.NE.AND P0, PT, R0, UR5, PT ;  /* 0x0000000500007c0c */ /* 0x000fda000bf05270 */
[----:B------:R-:W-:Y:S05]  /*3360*/  @P0 BRA `(.L_x_54) ;  /* 0x0000000000580947 */ /* 0x000fea0003800000 */
[----:B------:R-:W3:Y:S02]  /*3370*/  LDS R0, [UR6+0x18] ;  /* 0x00001806ff007984 */ /* 0x000ee40008000800 */
[----:B---3--:R-:W-:-:S04]  /*3380*/  LOP3.LUT R0, R0, UR4, RZ, 0xc0, !PT ;  /* 0x0000000400007c12 */ /* 0x008fc8000f8ec0ff */
[----:B------:R-:W-:-:S13]  /*3390*/  ISETP.NE.AND P0, PT, R0, UR4, PT ;  /* 0x0000000400007c0c */ /* 0x000fda000bf05270 */
[----:B------:R-:W-:Y:S05]  /*33a0*/  @P0 BRA `(.L_x_55) ;  /* 0x00000000003c0947 */ /* 0x000fea0003800000 */
[----:B------:R-:W3:Y:S01]  /*33b0*/  S2R R2, SR_LANEID ;  /* 0x0000000000027919 */ /* 0x000ee20000000000 */
[----:B------:R-:W-:Y:S01]  /*33c0*/  ULOP3.LUT UR5, URZ, UR5, URZ, 0x33, !UPT ;  /* 0x00000005ff057292 */ /* 0x000fe2000f8e33ff */
[----:B------:R-:W-:Y:S01]  /*33d0*/  LOP3.LUT R4, RZ, UR4, RZ, 0x33, !PT ;  /* 0x00000004ff047c12 */ /* 0x000fe2000f8e33ff */
[----:B------:R-:W-:Y:S02]  /*33e0*/  VOTEU.ANY UR4, UPT, PT ;  /* 0x0000000000047886 */ /* 0x000fe400038e0100 */
[----:B------:R-:W-:Y:S01]  /*33f0*/  UFLO.U32 UR4, UR4 ;  /* 0x00000004000472bd */ /* 0x000fe200080e0000 */
[----:B------:R-:W4:Y:S01]  /*3400*/  REDUX UR7, R4 ;  /* 0x00000000040773c4 */ /* 0x000f220000000000 */
[----:B------:R-:W-:-:S06]  /*3410*/  IMAD.U32 R0, RZ, RZ, UR5 ;  /* 0x00000005ff007e24 */ /* 0x000fcc000f8e00ff */
[----:B------:R1:W-:Y:S01]  /*3420*/  UTCATOMSWS.AND URZ, UR5 ;  /* 0x0000000500ff79e3 */ /* 0x0003e20008000000 */
[----:B------:R-:W2:Y:S01]  /*3430*/  REDUX UR8, R0 ;  /* 0x00000000000873c4 */ /* 0x000ea20000000000 */
[----:B---3--:R-:W-:Y:S01]  /*3440*/  ISETP.EQ.U32.AND P0, PT, R2, UR4, PT ;  /* 0x0000000402007c0c */ /* 0x008fe2000bf02070 */
[----:B----4-:R-:W-:Y:S01]  /*3450*/  IMAD.U32 R2, RZ, RZ, UR7 ;  /* 0x00000007ff027e24 */ /* 0x010fe2000f8e00ff */
[----:B--2---:R-:W-:-:S11]  /*3460*/  MOV R3, UR8 ;  /* 0x0000000800037c02 */ /* 0x004fd60008000f00 */
[----:B------:R1:W-:Y:S04]  /*3470*/  @P0 ATOMS.AND RZ, [UR6+0x14], R3 ;  /* 0x00001403ffff098c */ /* 0x0003e8000a800006 */
[----:B------:R1:W-:Y:S01]  /*3480*/  @P0 ATOMS.AND RZ, [UR6+0x18], R2 ;  /* 0x00001802ffff098c */ /* 0x0003e2000a800006 */
[----:B------:R-:W-:Y:S05]  /*3490*/  BRA `(.L_x_56) ;  /* 0x0000000000147947 */ /* 0x000fea0003800000 */
.L_x_55:
[----:B------:R-:W-:Y:S02]  /*34a0*/  MOV R2, 0x34c0 ;  /* 0x000034c000027802 */ /* 0x000fe40000000f00 */
[----:B-12--5:R-:W-:Y:S05]  /*34b0*/  CALL.REL.NOINC `($__internal_0_$__cuda_sm10x_tcgen05_guardrail_trap_col_being_dealloced_not_returned_by_alloc) ;  /* 0x000000c400587944 */ /* 0x026fea0003c00000 */
[----:B------:R-:W-:Y:S05]  /*34c0*/  BRA `(.L_x_56) ;  /* 0x0000000000087947 */ /* 0x000fea0003800000 */
.L_x_54:
[----:B------:R-:W-:Y:S02]  /*34d0*/  MOV R2, 0x34f0 ;  /* 0x000034f000027802 */ /* 0x000fe40000000f00 */
[----:B-12--5:R-:W-:Y:S05]  /*34e0*/  CALL.REL.NOINC `($__internal_2_$__cuda_sm10x_tcgen05_guardrail_trap_unallocated_columns_being_dealloced) ;  /* 0x000000c400647944 */ /* 0x026fea0003c00000 */
.L_x_56:
[----:B------:R-:W-:Y:S01]  /*34f0*/  NOP ;  /* 0x0000000000007918 */ /* 0x000fe20000000000 */
[----:B-1----:R-:W-:Y:S05]  /*3500*/  EXIT ;  /* 0x000000000000794d */ /* 0x002fea0003800000 */
.L_x_40:
[----:B------:R-:W-:-:S09]  /*3510*/  UISETP.NE.OR UP0, UPT, UR24, 0x3, !UP3 ;  /* 0x000000031800788c */ /* 0x000fd2000df05670 */
[----:B------:R-:W-:Y:S05]  /*3520*/  BRA.U UP0, `(.L_x_57) ;  /* 0x00000029004c7547 */ /* 0x000fea000b800000 */
[----:B------:R-:W1:Y:S01]  /*3530*/  LDCU.64 UR4, c[0x0][0xa88] ;  /* 0x00015100ff0477ac */ /* 0x000e620008000a00 */
[----:B------:R-:W2:Y:S01]  /*3540*/  LDC.64 R12, c[0x0][0x348] ;  /* 0x0000d200ff0c7b82 */ /* 0x000ea20000000a00 */
[----:B------:R-:W-:Y:S01]  /*3550*/  R2UR UR54, R73 ;  /* 0x00000000493672ca */ /* 0x000fe200000e0000 */
[----:B------:R-:W-:Y:S01]  /*3560*/  HFMA2 R9, -RZ, RZ, 0, 0 ;  /* 0x00000000ff097431 */ /* 0x000fe200000001ff */
[----:B------:R-:W3:Y:S01]  /*3570*/  LDCU UR45, c[0x0][0x370] ;  /* 0x00006e00ff2d77ac */ /* 0x000ee20008000800 */
[----:B------:R-:W-:Y:S01]  /*3580*/  R2UR UR52, R78 ;  /* 0x000000004e3472ca */ /* 0x000fe200000e0000 */
[----:B------:R-:W-:Y:S01]  /*3590*/  IMAD.MOV.U32 R11, RZ, RZ, 0x1 ;  /* 0x00000001ff0b7424 */ /* 0x000fe200078e00ff */
[----:B------:R-:W3:Y:S01]  /*35a0*/  LDCU.128 UR48, c[0x0][0xd10] ;  /* 0x0001a200ff3077ac */ /* 0x000ee20008000c00 */
[----:B------:R-:W-:Y:S02]  /*35b0*/  IMAD.MOV.U32 R10, RZ, RZ, RZ ;  /* 0x000000ffff0a7224 */ /* 0x000fe400078e00ff */
[----:B------:R-:W-:Y:S01]  /*35c0*/  IMAD.MOV.U32 R3, RZ, RZ, 0x4000 ;  /* 0x00004000ff037424 */ /* 0x000fe200078e00ff */
[----:B------:R-:W4:Y:S01]  /*35d0*/  LDCU UR41, c[0x0][0x374] ;  /* 0x00006e80ff2977ac */ /* 0x000f220008000800 */
[----:B------:R-:W4:Y:S01]  /*35e0*/  LDCU.64 UR42, c[0x0][0xa90] ;  /* 0x00015200ff2a77ac */ /* 0x000f220008000a00 */
[----:B-1----:R-:W-:Y:S01]  /*35f0*/  UISETP.NE.U32.AND UP0, UPT, UR4, URZ, UPT ;  /* 0x000000ff0400728c */ /* 0x002fe2000bf05070 */
[----:B------:R-:W1:Y:S01]  /*3600*/  LDCU UR15, c[0x0][0xd0c] ;  /* 0x0001a180ff0f77ac */ /* 0x000e620008000800 */
[----:B------:R-:W1:Y:S01]  /*3610*/  LDCU UR55, c[0x0][0xd20] ;  /* 0x0001a400ff3777ac */ /* 0x000e620008000800 */
[----:B------:R-:W1:Y:S01]  /*3620*/  LDCU UR4, c[0x0][0xd30] ;  /* 0x0001a600ff0477ac */ /* 0x000e620008000800 */
[----:B------:R-:W-:-:S02]  /*3630*/  UISETP.NE.AND.EX UP6, UPT, UR5, URZ, UPT, UP0 ;  /* 0x000000ff0500728c */ /* 0x000fc4000bfc5300 */
[----:B------:R-:W-:Y:S02]  /*3640*/  UISETP.NE.AND UP0, UPT, UR24, 0x2, UPT ;  /* 0x000000021800788c */ /* 0x000fe4000bf05270 */
[----:B---3--:R-:W-:Y:S02]  /*3650*/  UIMAD.WIDE.U32 UR8, UR45, UR48, URZ ;  /* 0x000000302d0872a5 */ /* 0x008fe4000f8e00ff */
[----:B----4-:R-:W-:Y:S02]  /*3660*/  UIMAD.WIDE.U32 UR6, UR41, UR51, URZ ;  /* 0x00000033290672a5 */ /* 0x010fe4000f8e00ff */
[----:B------:R-:W-:Y:S02]  /*3670*/  USEL UR53, URZ, 0x1, UP0 ;  /* 0x00000001ff357887 */ /* 0x000fe40008000000 */
[----:B------:R-:W-:Y:S01]  /*3680*/  UISETP.NE.U32.AND UP0, UPT, UR42, URZ, UPT ;  /* 0x000000ff2a00728c */ /* 0x000fe2000bf05070 */
[----:B------:R-:W-:Y:S01]  /*3690*/  UMOV UR32, 0x400 ;  /* 0x0000040000207882 */ /* 0x000fe20000000000 */
[----:B------:R-:W-:Y:S01]  /*36a0*/  UMOV UR5, UR9 ;  /* 0x0000000900057c82 */ /* 0x000fe20008000000 */
[----:B------:R-:W-:Y:S01]  /*36b0*/  UMOV UR6, UR7 ;  /* 0x0000000700067c82 */ /* 0x000fe20008000000 */
[----:B------:R-:W-:-:S02]  /*36c0*/  UISETP.GE.AND UP4, UPT, UR44, 0x1, UPT ;  /* 0x000000012c00788c */ /* 0x000fc4000bf86270 */
[----:B------:R-:W-:Y:S02]  /*36d0*/  UISETP.NE.AND UP3, UPT, UR44, 0x1, UPT ;  /* 0x000000012c00788c */ /* 0x000fe4000bf65270 */
[----:B------:R-:W-:Y:S01]  /*36e0*/  UISETP.NE.AND.EX UP5, UPT, UR43, URZ, UPT, UP0 ;  /* 0x000000ff2b00728c */ /* 0x000fe2000bfa5300 */
[----:B------:R-:W-:Y:S01]  /*36f0*/  UMOV UR29, URZ ;  /* 0x000000ff001d7c82 */ /* 0x000fe20008000000 */
[----:B------:R-:W-:Y:S01]  /*3700*/  UMOV UR35, URZ ;  /* 0x000000ff00237c82 */ /* 0x000fe20008000000 */
[----:B------:R-:W-:Y:S01]  /*3710*/  UPLOP3.LUT UP1, UPT, UPT, UPT, UPT, 0x40, 0x4 ;  /* 0x000000000004789c */ /* 0x000fe20003f2e870 */
[----:B------:R-:W3:Y:S01]  /*3720*/  LDCU.64 UR22, c[0x0][0xd28] ;  /* 0x0001a500ff1677ac */ /* 0x000ee20008000a00 */
[----:B------:R-:W-:Y:S02]  /*3730*/  ULEA UR32, UR37, UR32, 0x18 ;  /* 0x0000002025207291 */ /* 0x000fe4000f8ec0ff */
[----:B-1----:R-:W-:Y:S02]  /*3740*/  UISETP.NE.AND UP3, UPT, UR15, 0x1, UPT ;  /* 0x000000010f00788c */ /* 0x002fe4000bf65270 */
[----:B------:R-:W-:-:S02]  /*3750*/  USHF.R.U32.HI UR47, URZ, UR49, UR5 ;  /* 0x00000031ff2f7299 */ /* 0x000fc40008011605 */
[----:B------:R-:W-:Y:S02]  /*3760*/  USHF.R.U32.HI UR46, URZ, UR55, UR6 ;  /* 0x00000037ff2e7299 */ /* 0x000fe40008011606 */
[----:B------:R-:W-:Y:S02]  /*3770*/  UISETP.NE.AND UP0, UPT, UR50, 0x1, UPT ;  /* 0x000000013200788c */ /* 0x000fe4000bf05270 */
[----:B--2---:R-:W-:-:S11]  /*3780*/  UISETP.NE.AND UP4, UPT, UR4, 0x1, UPT ;  /* 0x000000010400788c */ /* 0x004fd6000bf85270 */
.L_x_72:
[C---:B------:R-:W-:Y:S02]  /*3790*/  LEA R8, R10.reuse, UR32, 0x3 ;  /* 0x000000200a087c11 */ /* 0x040fe4000f8e18ff */
[----:B------:R-:W-:Y:S02]  /*37a0*/  SHF.L.U32 R5, R9, 0x1f, RZ ;  /* 0x0000001f09057819 */ /* 0x000fe400000006ff */
[----:B------:R-:W-:Y:S02]  /*37b0*/  LEA R6, R10, UR32, 0x4 ;  /* 0x000000200a067c11 */ /* 0x000fe4000f8e20ff */
[----:B------:R-:W1:Y:S02]  /*37c0*/  SYNCS.PHASECHK.TRANS64.TRYWAIT P0, [R8+URZ+0x80], R5 ;  /* 0x00008005080075a7 */ /* 0x000e6400080011ff */
[----:B-12---:R-:W-:Y:S05]  /*37d0*/  @!P0 BRA `(.L_x_58) ;  /* 0x000000b800a88947 */ /* 0x006fea0003800000 */
.L_x_190:
[----:B-1----:R-:W1:Y:S01]  /*37e0*/  LDS.128 R4, [R6+0xe0] ;  /* 0x0000e00006047984 */ /* 0x002e620000000c00 */
[----:B------:R-:W-:Y:S01]  /*37f0*/  UISETP.GE.AND UP0, UPT, UR44, 0x1, UPT ;  /* 0x000000012c00788c */ /* 0x000fe2000bf06270 */
[----:B------:R-:W-:Y:S01]  /*3800*/  @!PT LDS RZ, [RZ] ;  /* 0x00000000fffff984 */ /* 0x000fe20000000800 */
[----:B------:R-:W-:Y:S01]  /*3810*/  @!PT LDS RZ, [RZ] ;  /* 0x00000000fffff984 */ /* 0x000fe20000000800 */
[----:B------:R-:W-:Y:S01]  /*3820*/  @!PT LDS RZ, [RZ] ;  /* 0x00000000fffff984 */ /* 0x000fe20000000800 */
[----:B------:R-:W-:Y:S01]  /*3830*/  @!PT LDS RZ, [RZ] ;  /* 0x00000000fffff984 */ /* 0x000fe20000000800 */
[----:B------:R2:W-:Y:S06]  /*3840*/  MEMBAR.ALL.CTA ;  /* 0x0000000000007992 */ /* 0x0005ec0000008000 */
[----:B--2---:R-:W2:Y:S01]  /*3850*/  FENCE.VIEW.ASYNC.S ;  /* 0x00000000000073c6 */ /* 0x004ea20000000000 */
[----:B-1----:R-:W-:Y:S11]  /*3860*/  LOP3.LUT P0, RZ, R6, 0x1, RZ, 0xc0, !PT ;  /* 0x0000000106ff7812 */ /* 0x002ff6000780c0ff */
[----:B------:R-:W-:Y:S02]  /*3870*/  @!UPT UIADD3 URZ, UPT, UPT, URZ, URZ, URZ ;  /* 0x000000fffffff290 */ /* 0x000fe4000fffe0ff */
[----:B--2---:R-:W-:Y:S01]  /*3880*/  VOTEU.ANY UP3, P0 ;  /* 0x0000000000ff7886 */ /* 0x004fe20000060100 */
[----:B------:R-:W-:Y:S11]  /*3890*/  PLOP3.LUT P0, PT, PT, PT, UP3, 0x80, 0x8 ;  /* 0x000000000008781c */ /* 0x000ff60003f0f038 */
[----:B------:R-:W-:Y:S02]  /*38a0*/  @!UPT UIADD3 URZ, UPT, UPT, URZ, URZ, URZ ;  /* 0x000000fffffff290 */ /* 0x000fe4000fffe0ff */
[----:B------:R-:W-:Y:S02]  /*38b0*/  @P0 SHF.R.U32.HI R0, RZ, 0x10, R5 ;  /* 0x00000010ff000819 */ /* 0x000fe40000011605 */
[----:B------:R-:W-:Y:S02]  /*38c0*/  @P0 MOV R2, R4 ;  /* 0x0000000400020202 */ /* 0x000fe40000000f00 */
[----:B------:R-:W-:Y:S01]  /*38d0*/  @P0 R2UR UR4, R0 ;  /* 0x00000000000402ca */ /* 0x000fe200000e0000 */
[----:B------:R-:W-:Y:S01]  /*38e0*/  VIADD R0, R8, 0x90 ;  /* 0x0000009008007836 */ /* 0x000fe20000000000 */
[----:B------:R-:W-:Y:S02]  /*38f0*/  @P0 LOP3.LUT R4, R5, 0xffff, RZ, 0xc0, !PT ;  /* 0x0000ffff05040812 */ /* 0x000fe400078ec0ff */
[----:B------:R-:W-:Y:S02]  /*3900*/  @P0 R2UR UR6, R2 ;  /* 0x00000000020602ca */ /* 0x000fe400000e0000 */
[----:B------:R-:W-:Y:S02]  /*3910*/  PRMT R0, RZ, 0x654, R0 ;  /* 0x00000654ff007816 */ /* 0x000fe40000000000 */
[----:B------:R-:W-:Y:S02]  /*3920*/  @P0 R2UR UR5, R4 ;  /* 0x00000000040502ca */ /* 0x000fe400000e0000 */
[----:B------:R1:W-:Y:S03]  /*3930*/  SYNCS.ARRIVE.TRANS64.RED.A1T0 RZ, [R0+URZ], RZ ;  /* 0x000000ff00ff79a7 */ /* 0x0003e600081004ff */
[----:B------:R-:W-:Y:S04]  /*3940*/  @UP3 UMOV UR40, UR4 ;  /* 0x0000000400283c82 */ /* 0x000fe80008000000 */
[----:B------:R-:W-:Y:S04]  /*3950*/  @UP3 UMOV UR14, UR6 ;  /* 0x00000006000e3c82 */ /* 0x000fe80008000000 */
[----:B------:R-:W-:Y:S01]  /*3960*/  @UP3 UMOV UR13, UR5 ;  /* 0x00000005000d3c82 */ /* 0x000fe20008000000 */
[----:B------:R-:W-:Y:S05]  /*3970*/  BRA.U !UP0, `(.L_x_59) ;  /* 0x0000000108c07547 */ /* 0x000fea000b800000 */
[----:B------:R-:W-:Y:S02]  /*3980*/  UIMAD.WIDE.U32 UR8, UR13, UR51, URZ ;  /* 0x000000330d0872a5 */ /* 0x000fe4000f8e00ff */
[----:B------:R-:W-:Y:S02]  /*3990*/  UP2UR UR10, UPR, URZ, 0x4 ;  /* 0x00000004ff0a7883 */ /* 0x000fe40008000000 */
[----:B------:R-:W-:Y:S02]  /*39a0*/  UISETP.NE.AND UP2, UPT, UR50, 0x1, UPT ;  /* 0x000000013200788c */ /* 0x000fe4000bf45270 */
[----:B------:R-:W-:Y:S02]  /*39b0*/  UIMAD.WIDE.U32 UR16, UR14, UR48, URZ ;  /* 0x000000300e1072a5 */ /* 0x000fe4000f8e00ff */
[----:B------:R-:W-:Y:S02]  /*39c0*/  USEL UR4, UR41, UR46, !UP2 ;  /* 0x0000002e29047287 */ /* 0x000fe4000d000000 */
[----:B------:R-:W-:Y:S02]  /*39d0*/  UISETP.NE.AND UP0, UPT, UR15, 0x1, UPT ;  /* 0x000000010f00788c */ /* 0x000fe4000bf05270 */
[----:B------:R-:W-:Y:S02]  /*39e0*/  UP2UR UR24, UPR, URZ, 0x2 ;  /* 0x00000002ff187883 */ /* 0x000fe40008000000 */
[----:B------:R-:W-:Y:S02]  /*39f0*/  UISETP.NE.AND UP1, UPT, UR44, 0x1, UPT ;  /* 0x000000012c00788c */ /* 0x000fe4000bf25270 */
[----:B---3--:R-:W-:Y:S02]  /*3a00*/  UIMAD.WIDE.U32 UR18, UR4, UR22, URZ ;  /* 0x00000016041272a5 */ /* 0x008fe4000f8e00ff */
[----:B------:R-:W-:Y:S01]  /*3a10*/  USEL UR7, UR45, UR47, !UP0 ;  /* 0x0000002f2d077287 */ /* 0x000fe2000c000000 */
[----:B------:R-:W-:Y:S02]  /*3a20*/  UMOV UR5, UR9 ;  /* 0x0000000900057c82 */ /* 0x000fe40008000000 */
[----:B------:R-:W-:Y:S02]  /*3a30*/  USHF.R.U32.HI UR6, URZ, UR55, UR5 ;  /* 0x00000037ff067299 */ /* 0x000fe40008011605 */
[----:B------:R-:W-:Y:S02]  /*3a40*/  UIMAD.WIDE.U32 UR20, UR7, UR22, URZ ;  /* 0x00000016071472a5 */ /* 0x000fe4000f8e00ff */
[----:B------:R-:W-:Y:S02]  /*3a50*/  USEL UR6, UR13, UR6, !UP2 ;  /* 0x000000060d067287 */ /* 0x000fe4000d000000 */
[----:B------:R-:W-:Y:S01]  /*3a60*/  UISETP.NE.AND UP2, UPT, UR10, URZ, UPT ;  /* 0x000000ff0a00728c */ /* 0x000fe2000bf45270 */
[----:B------:R-:W-:Y:S01]  /*3a70*/  UMOV UR5, UR17 ;  /* 0x0000001100057c82 */ /* 0x000fe20008000000 */
[----:B------:R-:W-:Y:S02]  /*3a80*/  UIMAD.WIDE.U32 UR16, UR6, UR22, URZ ;  /* 0x00000016061072a5 */ /* 0x000fe4000f8e00ff */
[----:B------:R-:W-:Y:S03]  /*3a90*/  USHF.R.U32.HI UR8, URZ, UR49, UR5 ;  /* 0x00000031ff087299 */ /* 0x000fe60008011605 */
[----:B------:R-:W-:Y:S02]  /*3aa0*/  UMOV UR5, UR19 ;  /* 0x0000001300057c82 */ /* 0x000fe40008000000 */
[----:B------:R-:W-:Y:S03]  /*3ab0*/  @UP1 USHF.R.U32.HI UR4, URZ, UR23, UR5 ;  /* 0x00000017ff041299 */ /* 0x000fe60008011605 */
[----:B------:R-:W-:Y:S01]  /*3ac0*/  UMOV UR5, UR21 ;  /* 0x0000001500057c82 */ /* 0x000fe20008000000 */
[----:B------:R-:W-:Y:S02]  /*3ad0*/  UIMAD UR4, UR44, UR4, URZ ;  /* 0x000000042c0472a4 */ /* 0x000fe4000f8e02ff */
[----:B------:R-:W-:Y:S02]  /*3ae0*/  @UP1 USHF.R.U32.HI UR7, URZ, UR23, UR5 ;  /* 0x00000017ff071299 */ /* 0x000fe40008011605 */
[----:B------:R-:W-:Y:S02]  /*3af0*/  USEL UR5, UR14, UR8, !UP0 ;  /* 0x000000080e057287 */ /* 0x000fe4000c000000 */
[----:B------:R-:W-:Y:S02]  /*3b00*/  UIMAD UR8, UR44, UR7, URZ ;  /* 0x000000072c0872a4 */ /* 0x000fe4000f8e02ff */
[----:B------:R-:W-:Y:S03]  /*3b10*/  UISETP.GE.AND UP0, UPT, UR6, UR4, UPT ;  /* 0x000000040600728c */ /* 0x000fe6000bf06270 */
[----:B------:R-:W-:Y:S01]  /*3b20*/  UMOV UR4, UR17 ;  /* 0x0000001100047c82 */ /* 0x000fe20008000000 */
[----:B------:R-:W-:Y:S02]  /*3b30*/  UISETP.GE.OR UP0, UPT, UR5, UR8, UP0 ;  /* 0x000000080500728c */ /* 0x000fe40008706670 */
[----:B------:R-:W-:Y:S02]  /*3b40*/  USHF.R.U32.HI UR4, URZ, UR23, UR4 ;  /* 0x00000017ff047299 */ /* 0x000fe40008011604 */
[----:B------:R-:W-:Y:S02]  /*3b50*/  UIMAD.WIDE.U32 UR8, UR5, UR22, URZ ;  /* 0x00000016050872a5 */ /* 0x000fe4000f8e00ff */
[----:B------:R-:W-:Y:S04]  /*3b60*/  USEL UR10, UR6, UR4, !UP1 ;  /* 0x00000004060a7287 */ /* 0x000fe8000c800000 */
[----:B------:R-:W-:Y:S01]  /*3b70*/  UIADD3 UR12, UPT, UPT, -UR10, URZ, URZ ;  /* 0x000000ff0a0c7290 */ /* 0x000fe2000fffe1ff */
[----:B------:R-:W-:Y:S02]  /*3b80*/  @!UP0 UMOV UR4, UR9 ;  /* 0x0000000900048c82 */ /* 0x000fe40008000000 */
[----:B------:R-:W-:Y:S02]  /*3b90*/  @!UP0 USHF.R.U32.HI UR4, URZ, UR23, UR4 ;  /* 0x00000017ff048299 */ /* 0x000fe40008011604 */
[----:B------:R-:W-:Y:S02]  /*3ba0*/  UIMAD UR8, UR44, UR12, UR6 ;  /* 0x0000000c2c0872a4 */ /* 0x000fe4000f8e0206 */
[----:B------:R-:W-:Y:S02]  /*3bb0*/  @!UP0 USEL UR4, UR5, UR4, !UP1 ;  /* 0x0000000405048287 */ /* 0x000fe4000c800000 */
[----:B------:R-:W-:Y:S02]  /*3bc0*/  UISETP.NE.AND UP1, UPT, UR24, URZ, UPT ;  /* 0x000000ff1800728c */ /* 0x000fe4000bf25270 */
[----:B------:R-:W-:Y:S02]  /*3bd0*/  @!UP0 UIMAD UR7, UR7, UR8, UR4 ;  /* 0x00000008070782a4 */ /* 0x000fe4000f8e0204 */
[----:B------:R-:W-:Y:S02]  /*3be0*/  @!UP0 UIADD3 UR9, UPT, UPT, UR10, -UR4, URZ ;  /* 0x800000040a098290 */ /* 0x000fe4000fffe0ff */
[----:B------:R-:W-:Y:S02]  /*3bf0*/  UIADD3 UR8, UPT, UPT, -UR6, URZ, URZ ;  /* 0x000000ff06087290 */ /* 0x000fe4000fffe1ff */
[----:B------:R-:W-:Y:S02]  /*3c00*/  UIADD3 UR4, UPT, UPT, -UR5, URZ, URZ ;  /* 0x000000ff05047290 */ /* 0x000fe4000fffe1ff */
[----:B------:R-:W-:Y:S03]  /*3c10*/  @!UP0 UIMAD UR6, UR9, UR44, UR5 ;  /* 0x0000002c090682a4 */ /* 0x000fe6000f8e0205 */
[----:B------:R-:W-:Y:S01]  /*3c20*/  @!UP0 UMOV UR5, UR7 ;  /* 0x0000000700058c82 */ /* 0x000fe20008000000 */
[----:B------:R-:W-:Y:S02]  /*3c30*/  UIMAD UR7, UR15, UR4, UR14 ;  /* 0x000000040f0772a4 */ /* 0x000fe4000f8e020e */
[----:B------:R-:W-:Y:S02]  /*3c40*/  UIMAD UR4, UR50, UR8, UR13 ;  /* 0x00000008320472a4 */ /* 0x000fe4000f8e020d */
[----:B------:R-:W-:Y:S02]  /*3c50*/  UIMAD UR14, UR5, UR15, UR7 ;  /* 0x0000000f050e72a4 */ /* 0x000fe4000f8e0207 */
[----:B------:R-:W-:Y:S11]  /*3c60*/  UIMAD UR13, UR6, UR50, UR4 ;  /* 0x00000032060d72a4 */ /* 0x000ff6000f8e0204 */
[----:B------:R-:W-:Y:S01]  /*3c70*/  @!UPT UIADD3 URZ, UPT, UPT, URZ, URZ, URZ ;  /* 0x000000fffffff290 */ /* 0x000fe2000fffe0ff */
.L_x_59:
[----:B------:R-:W2:Y:S01]  /*3c80*/  @!UP4 LDCU.128 UR16, c[0x0][0xd10] ;  /* 0x0001a200ff10c7ac */ /* 0x000ea20008000c00 */
[----:B------:R-:W-:Y:S04]  /*3c90*/  ISETP.NE.U32.AND P1, PT, RZ, UR42, PT ;  /* 0x0000002aff007c0c */ /* 0x000fe8000bf25070 */
[----:B------:R-:W-:Y:S01]  /*3ca0*/  ISETP.NE.AND.EX P1, PT, RZ, UR43, PT, P1 ;  /* 0x0000002bff007c0c */ /* 0x000fe2000bf25310 */
[----:B------:R-:W4:Y:S01]  /*3cb0*/  @!UP4 LDCU UR5, c[0x0][0xd0c] ;  /* 0x0001a180ff05c7ac */ /* 0x000f220008000800 */
[----:B------:R-:W-:Y:S02]  /*3cc0*/  USHF.L.U32 UR33, UR25, 0x8, URZ ;  /* 0x0000000819217899 */ /* 0x000fe400080006ff */
[----:B------:R-:W-:Y:S02]  /*3cd0*/  USHF.L.U32 UR26, UR11, 0x7, URZ ;  /* 0x000000070b1a7899 */ /* 0x000fe400080006ff */
[----:B--2---:R-:W-:Y:S07]  /*3ce0*/  UIMAD.WIDE.U32 UR6, UR14, UR16, URZ ;  /* 0x000000100e0672a5 */ /* 0x004fee000f8e00ff */
[----:B------:R-:W-:Y:S01]  /*3cf0*/  @!UP4 UMOV UR4, UR7 ;  /* 0x000000070004cc82 */ /* 0x000fe20008000000 */
[----:B----4-:R-:W-:Y:S02]  /*3d00*/  @!UP4 UISETP.NE.AND UP0, UPT, UR5, 0x1, UPT ;  /* 0x000000010500c88c */ /* 0x010fe4000bf05270 */
[----:B------:R-:W-:Y:S02]  /*3d10*/  @!UP4 USHF.R.U32.HI UR4, URZ, UR17, UR4 ;  /* 0x00000011ff04c299 */ /* 0x000fe40008011604 */
[----:B------:R-:W-:Y:S02]  /*3d20*/  UIMAD.WIDE.U32 UR6, UR13, UR19, URZ ;  /* 0x000000130d0672a5 */ /* 0x000fe4000f8e00ff */
[----:B------:R-:W-:Y:S02]  /*3d30*/  @!UP4 USEL UR8, UR14, UR4, !UP0 ;  /* 0x000000040e08c287 */ /* 0x000fe4000c000000 */
[----:B------:R-:W-:Y:S03]  /*3d40*/  @!UP4 UISETP.NE.AND UP0, UPT, UR18, 0x1, UPT ;  /* 0x000000011200c88c */ /* 0x000fe6000bf05270 */
[----:B------:R-:W-:Y:S02]  /*3d50*/  @!UP4 UMOV UR6, UR7 ;  /* 0x000000070006cc82 */ /* 0x000fe40008000000 */
[----:B------:R-:W2:Y:S02]  /*3d60*/  @!UP4 LDCU UR4, c[0x0][0xd20] ;  /* 0x0001a400ff04c7ac */ /* 0x000ea40008000800 */
[----:B--2---:R-:W-:Y:S04]  /*3d70*/  @!UP4 USHF.R.U32.HI UR6, URZ, UR4, UR6 ;  /* 0x00000004ff06c299 */ /* 0x004fe80008011606 */
[----:B------:R-:W-:Y:S04]  /*3d80*/  @!UP4 USEL UR6, UR13, UR6, !UP0 ;  /* 0x000000060d06c287 */ /* 0x000fe8000c000000 */
[----:B------:R-:W-:Y:S02]  /*3d90*/  @!UP4 UIADD3 UR4, UPT, UPT, -UR8, UR6, URZ ;  /* 0x000000060804c290 */ /* 0x000fe4000fffe1ff */
[----:B------:R-:W-:Y:S02]  /*3da0*/  @!UP4 UIADD3 UR6, UPT, UPT, UR8, -UR6, URZ ;  /* 0x800000060806c290 */ /* 0x000fe4000fffe0ff */
[----:B------:R-:W-:Y:S02]  /*3db0*/  @!UP4 UIMAD UR14, UR4, UR5, UR14 ;  /* 0x00000005040ec2a4 */ /* 0x000fe4000f8e020e */
[----:B------:R-:W-:Y:S01]  /*3dc0*/  @!UP4 UIMAD UR13, UR6, UR18, UR13 ;  /* 0x00000012060dc2a4 */ /* 0x000fe2000f8e020d */
[----:B------:R-:W-:Y:S11]  /*3dd0*/  BRA.U UP1, `(.L_x_60) ;  /* 0x0000000101107547 */ /* 0x000ff6000b800000 */
[----:B-1----:R-:W-:Y:S04]  /*3de0*/  MOV R0, UR53 ;  /* 0x0000003500007c02 */ /* 0x002fe80008000f00 */
[----:B------:R-:W-:Y:S04]  /*3df0*/  SHF.L.U32 R5, R0, 0x1f, RZ ;  /* 0x0000001f00057819 */ /* 0x000fe800000006ff */
[----:B------:R-:W1:Y:S02]  /*3e00*/  SYNCS.PHASECHK.TRANS64.TRYWAIT P0, [UR32+0x78], R5 ;  /* 0x00007805ff0075a7 */ /* 0x000e640008001120 */
[----:B-1----:R-:W-:Y:S05]  /*3e10*/  @!P0 BRA `(.L_x_61) ;  /* 0x000000b4002c8947 */ /* 0x002fea0003800000 */
.L_x_60:
[----:B------:R-:W-:Y:S05]  /*3e20*/  BRA.U !UP5, `(.L_x_62) ;  /* 0x000000010d387547 */ /* 0x000fea000b800000 */
[----:B------:R-:W-:Y:S01]  /*3e30*/  UPLOP3.LUT UP2, UPT, UPT, UPT, UP6, 0x80, 0x8 ;  /* 0x000000000008789c */ /* 0x000fe20003f4f060 */
[----:B-1----:R-:W-:Y:S01]  /*3e40*/  HFMA2 R0, -RZ, RZ, 0, 5.9604644775390625e-08 ;  /* 0x00000001ff007431 */ /* 0x002fe200000001ff */
[----:B------:R-:W1:Y:S01]  /*3e50*/  LDCU.64 UR8, c[0x0][0x358] ;  /* 0x00006b00ff0877ac */ /* 0x000e620008000a00 */
[----:B------:R-:W-:Y:S03]  /*3e60*/  IMAD.MOV.U32 R79, RZ, RZ, 0x1 ;  /* 0x00000001ff4f7424 */ /* 0x000fe600078e00ff */
[----:B------:R-:W-:Y:S05]  /*3e70*/  PLOP3.LUT P0, PT, PT, PT, UP2, 0x80, 0x8 ;  /* 0x000000000008781c */ /* 0x000fea0003f0f028 */
[----:B------:R-:W2:Y:S01]  /*3e80*/  @UP2 LDCU.64 UR4, c[0x0][0xa88] ;  /* 0x00015100ff0427ac */ /* 0x000ea20008000a00 */
[----:B------:R-:W-:Y:S07]  /*3e90*/  @UP2 UIMAD UR6, UR36, UR42, URZ ;  /* 0x0000002a240622a4 */ /* 0x000fee000f8e02ff */
[----:B------:R-:W-:Y:S01]  /*3ea0*/  @!P0 PRMT R79, R0, 0x7610, R79 ;  /* 0x00007610004f8816 */ /* 0x000fe2000000004f */
[----:B--2---:R-:W-:Y:S06]  /*3eb0*/  @UP2 UIMAD.WIDE UR4, UR6, 0x4, UR4 ;  /* 0x00000004060428a5 */ /* 0x004fec000f8e0204 */
[----:B------:R-:W-:Y:S01]  /*3ec0*/  IMAD.U32 R4, RZ, RZ, UR4 ;  /* 0x00000004ff047e24 */ /* 0x000fe2000f8e00ff */
[----:B------:R-:W-:Y:S04]  /*3ed0*/  MOV R5, UR5 ;  /* 0x0000000500057c02 */ /* 0x000fe80008000f00 */
[----:B------:R-:W2:Y:S01]  /*3ee0*/  @!UP2 LDCU UR4, c[0x0][0xa80] ;  /* 0x00015000ff04a7ac */ /* 0x000ea20008000800 */
[----:B-1---5:R4:W5:Y:S02]  /*3ef0*/  @P0 LDG.E R41, desc[UR8][R4.64] ;  /* 0x0000000804290981 */ /* 0x022964000c1e1900 */
[----:B--2-4-:R-:W-:Y:S07]  /*3f00*/  @!P0 IMAD.U32 R41, RZ, RZ, UR4 ;  /* 0x00000004ff298e24 */ /* 0x014fee000f8e00ff */
.L_x_62:
[----:B-----5:R-:W-:Y:S01]  /*3f10*/  @!P1 FSETP.EQ.AND P0, PT, R41, RZ, PT ;  /* 0x000000ff2900920b */ /* 0x020fe20003f02000 */
[----:B------:R-:W-:Y:S01]  /*3f20*/  @!UPT UIADD3 URZ, UPT, UPT, URZ, URZ, URZ ;  /* 0x000000fffffff290 */ /* 0x000fe2000fffe0ff */
[----:B------:R-:W-:Y:S11]  /*3f30*/  @!P1 BRA `(.L_x_63) ;  /* 0x0000000000149947 */ /* 0x000ff60003800000 */
[----:B------:R-:W-:Y:S02]  /*3f40*/  LOP3.LUT P1, RZ, R79, 0xff, RZ, 0xc0, !PT ;  /* 0x000000ff4fff7812 */ /* 0x000fe4000782c0ff */
[----:B------:R-:W-:Y:S04]  /*3f50*/  PLOP3.LUT P0, PT, PT, PT, UP2, 0x80, 0x8 ;  /* 0x000000000008781c */ /* 0x000fe80003f0f028 */
[----:B------:R-:W-:Y:S07]  /*3f60*/  PLOP3.LUT P0, PT, P0, PT, PT, 0x8, 0x80 ;  /* 0x000000000080781c */ /* 0x000fee000070e170 */
[----:B------:R-:W-:Y:S11]  /*3f70*/  @P1 FSETP.EQ.AND P0, PT, R41, RZ, PT ;  /* 0x000000ff2900120b */ /* 0x000ff60003f02000 */
[----:B------:R-:W-:Y:S02]  /*3f80*/  @!UPT UIADD3 URZ, UPT, UPT, URZ, URZ, URZ ;  /* 0x000000fffffff290 */ /* 0x000fe4000fffe0ff */
.L_x_63:
[----:B------:R-:W-:Y:S01]  /*3f90*/  ULEA UR16, UR29, UR32, 0x3 ;  /* 0x000000201d107291 */ /* 0x000fe2000f8e18ff */
[----:B-1----:R-:W-:Y:S02]  /*3fa0*/  SHF.L.U32 R5, R11, 0x1f, RZ ;  /* 0x0000001f0b057819 */ /* 0x002fe400000006ff */
[----:B------:R-:W-:Y:S01]  /*3fb0*/  ELECT P1, URZ, PT ;  /* 0x0000000000ff782f */ /* 0x000fe20003820000 */
[----:B------:R-:W-:Y:S03]  /*3fc0*/  ULOP3.LUT UR34, UR35, 0x1, URZ, 0xc0, !UPT ;  /* 0x0000000123227892 */ /* 0x000fe6000f8ec0ff */
[----:B------:R-:W-:Y:S02]  /*3fd0*/  PLOP3.LUT P1, PT, P0, P1, PT, 0xf2, 0x2f ;  /* 0x00000000002f781c */ /* 0x000fe40000723e72 */
[----:B------:R-:W1:Y:S11]  /*3fe0*/  SYNCS.PHASECHK.TRANS64.TRYWAIT P2, [UR16+0x58], R5 ;  /* 0x00005805ff0075a7 */ /* 0x000e760008041110 */
[----:B------:R-:W-:Y:S05]  /*3ff0*/  @!P1 IADD3 R4, P0, PT, R12, 0x780, RZ ;  /* 0x000007800c049810 */ /* 0x000fea0007f1e0ff */
[----:B------:R-:W-:Y:S01]  /*4000*/  @!P1 IMAD.X R2, RZ, RZ, R13, P0 ;  /* 0x000000ffff029224 */ /* 0x000fe200000e060d */
[----:B-1----:R-:W-:Y:S07]  /*4010*/  @!P2 BRA `(.L_x_64) ;  /* 0x000000b000c4a947 */ /* 0x002fee0003800000 */
.L_x_193:
[----:B------:R-:W-:Y:S01]  /*4020*/  UIADD3 UR25, UPT, UPT, UR16, 0x40, URZ ;  /* 0x0000004010197890 */ /* 0x000fe2000fffe0ff */
[----:B------:R-:W-:Y:S01]  /*4030*/  @!P1 R2UR UR5, R4 ;  /* 0x00000000040592ca */ /* 0x000fe200000e0000 */
[----:B------:R-:W-:Y:S01]  /*4040*/  UMOV UR8, 0x0 ;  /* 0x0000000000087882 */ /* 0x000fe20000000000 */
[----:B------:R-:W-:Y:S01]  /*4050*/  @!P1 R2UR UR4, R2 ;  /* 0x00000000020492ca */ /* 0x000fe200000e0000 */
[----:B------:R-:W-:Y:S01]  /*4060*/  UMOV UR18, 0x0 ;  /* 0x0000000000127882 */ /* 0x000fe20000000000 */
[----:B------:R-:W-:Y:S01]  /*4070*/  ISETP.NE.AND P0, PT, RZ, UR34, !P1 ;  /* 0x00000022ff007c0c */ /* 0x000fe2000cf05270 */
[----:B------:R-:W-:Y:S01]  /*4080*/  VOTEU.ALL UP1, P1 ;  /* 0x0000000000ff7886 */ /* 0x000fe20000820000 */
[----:B------:R-:W-:Y:S01]  /*4090*/  UMOV UR9, 0x10000000 ;  /* 0x1000000000097882 */ /* 0x000fe20000000000 */
[----:B------:R-:W-:Y:S01]  /*40a0*/  UMOV UR28, UR36 ;  /* 0x00000024001c7c82 */ /* 0x000fe20008000000 */
[----:B------:R-:W-:Y:S01]  /*40b0*/  VOTEU.ALL UP0, P1 ;  /* 0x0000000000ff7886 */ /* 0x000fe20000800000 */
[----:B------:R-:W-:Y:S01]  /*40c0*/  UMOV UR19, 0x10000000 ;  /* 0x1000000000137882 */ /* 0x000fe20000000000 */
[----:B------:R-:W-:Y:S03]  /*40d0*/  UMOV UR12, UR36 ;  /* 0x00000024000c7c82 */ /* 0x000fe60008000000 */
[----:B------:R-:W-:Y:S01]  /*40e0*/  @!UP0 UIADD3 UR6, UPT, UPT, UR33, 0xe0, URZ ;  /* 0x000000e021068890 */ /* 0x000fe2000fffe0ff */
[----:B------:R-:W-:Y:S01]  /*40f0*/  IMAD.U32 R4, RZ, RZ, UR5 ;  /* 0x00000005ff047e24 */ /* 0x000fe2000f8e00ff */
[----:B------:R-:W-:Y:S01]  /*4100*/  @!UP0 UIADD3 UR10, UPT, UPT, UR26, 0x20, URZ ;  /* 0x000000201a0a8890 */ /* 0x000fe2000fffe0ff */
[----:B-1----:R-:W-:Y:S01]  /*4110*/  IMAD.U32 R5, RZ, RZ, UR4 ;  /* 0x00000004ff057e24 */ /* 0x002fe2000f8e00ff */
[----:B------:R-:W-:Y:S02]  /*4120*/  @!UP0 ULEA UR4, UR29, UR32, 0xe ;  /* 0x000000201d048291 */ /* 0x000fe4000f8e70ff */
[----:B------:R-:W-:Y:S01]  /*4130*/  @!P1 IMAD.U32 R0, RZ, RZ, UR6 ;  /* 0x00000006ff009e24 */ /* 0x000fe2000f8e00ff */
[----:B------:R-:W-:Y:S01]  /*4140*/  @!P1 R2UR UR6, R4 ;  /* 0x00000000040692ca */ /* 0x000fe200000e0000 */
[----:B------:R-:W-:Y:S01]  /*4150*/  @P0 IMAD R0, RZ, RZ, UR33 ;  /* 0x00000021ff000e24 */ /* 0x000fe2000f8e02ff */
[----:B------:R-:W-:Y:S01]  /*4160*/  @!P1 R2UR UR7, R5 ;  /* 0x00000000050792ca */ /* 0x000fe200000e0000 */
[----:B------:R-:W-:Y:S01]  /*4170*/  @!UP0 UIADD3 UR24, UPT, UPT, UR4, 0x200, URZ ;  /* 0x0000020004188890 */ /* 0x000fe2000fffe0ff */
[----:B------:R-:W-:Y:S01]  /*4180*/  PLOP3.LUT P0, PT, P1, PT, PT, 0x8, 0x80 ;  /* 0x000000000080781c */ /* 0x000fe20000f0e170 */
[----:B------:R-:W-:Y:S11]  /*4190*/  UMOV UR5, 0x10000000 ;  /* 0x1000000000057882 */ /* 0x000ff60000000000 */
[----:B------:R-:W-:Y:S01]  /*41a0*/  @!UPT UIADD3 URZ, UPT, UPT, URZ, URZ, URZ ;  /* 0x000000fffffff290 */ /* 0x000fe2000fffe0ff */
[C---:B------:R-:W-:Y:S02]  /*41b0*/  @P0 R2UR.BROADCAST UR27, R0.reuse ;  /* 0x00000000001b02ca */ /* 0x040fe400008e0000 */
[----:B------:R-:W-:Y:S11]  /*41c0*/  PLOP3.LUT P0, PT, P1, PT, PT, 0x8, 0x80 ;  /* 0x000000000080781c */ /* 0x000ff60000f0e170 */
[----:B------:R-:W-:Y:S02]  /*41d0*/  @!UPT UIADD3 URZ, UPT, UPT, URZ, URZ, URZ ;  /* 0x000000fffffff290 */ /* 0x000fe4000fffe0ff */
[C---:B------:R-:W-:Y:S02]  /*41e0*/  @P0 R2UR.BROADCAST UR11, R0.reuse ;  /* 0x00000000000b02ca */ /* 0x040fe400008e0000 */
[----:B------:R-:W-:Y:S01]  /*41f0*/  PLOP3.LUT P0, PT, P1, PT, PT, 0x8, 0x80 ;  /* 0x000000000080781c */ /* 0x000fe20000f0e170 */
[----:B------:R1:W-:Y:S01]  /*4200*/  @!UP1 UTMALDG.3D [UR24], [UR6], desc[UR8] ;  /* 0x00000818060095b4 */ /* 0x0003e20008011000 */
[----:B------:R-:W-:Y:S01]  /*4210*/  VOTEU.ALL UP1, P1 ;  /* 0x0000000000ff7886 */ /* 0x000fe20000820000 */
[----:B-1----:R-:W-:Y:S01]  /*4220*/  @!UP0 UIADD3 UR8, UPT, UPT, UR4, 0x1200, URZ ;  /* 0x0000120004088890 */ /* 0x002fe2000fffe0ff */
[----:B------:R-:W-:Y:S08]  /*4230*/  UMOV UR9, UR25 ;  /* 0x0000001900097c82 */ /* 0x000ff00008000000 */
[----:B------:R1:W-:Y:S01]  /*4240*/  @!UP1 UTMALDG.3D [UR8], [UR6], desc[UR18] ;  /* 0x00001208060095b4 */ /* 0x0003e20008011000 */
[----:B------:R-:W-:Y:S01]  /*4250*/  VOTEU.ALL UP1, P1 ;  /* 0x0000000000ff7886 */ /* 0x000fe20000820000 */
[C---:B-1----:R-:W-:Y:S01]  /*4260*/  @P0 R2UR.BROADCAST UR11, R0.reuse ;  /* 0x00000000000b02ca */ /* 0x042fe200008e0000 */
[----:B------:R-:W-:Y:S01]  /*4270*/  @!UP0 UIADD3 UR10, UPT, UPT, UR26, 0x40, URZ ;  /* 0x000000401a0a8890 */ /* 0x000fe2000fffe0ff */
[----:B------:R-:W-:Y:S01]  /*4280*/  PLOP3.LUT P0, PT, P1, PT, PT, 0x8, 0x80 ;  /* 0x000000000080781c */ /* 0x000fe20000f0e170 */
[----:B------:R-:W-:Y:S10]  /*4290*/  @!UP0 UIADD3 UR8, UPT, UPT, UR4, 0x2200, URZ ;  /* 0x0000220004088890 */ /* 0x000ff4000fffe0ff */
[----:B------:R1:W-:Y:S02]  /*42a0*/  @!UP1 UTMALDG.3D [UR8], [UR6], desc[UR18] ;  /* 0x00001208060095b4 */ /* 0x0003e40008011000 */
[----:B-1----:R-:W-:Y:S01]  /*42b0*/  @P0 R2UR.BROADCAST UR11, R0 ;  /* 0x00000000000b02ca */ /* 0x002fe200008e0000 */
[----:B------:R-:W-:Y:S01]  /*42c0*/  @!UP0 UIADD3 UR10, UPT, UPT, UR26, 0x60, URZ ;  /* 0x000000601a0a8890 */ /* 0x000fe2000fffe0ff */
[----:B------:R-:W-:Y:S01]  /*42d0*/  @!P1 IMAD.MOV.U32 R0, RZ, RZ, 0x4000 ;  /* 0x00004000ff009424 */ /* 0x000fe200078e00ff */
[----:B------:R-:W-:Y:S01]  /*42e0*/  @!UP0 UIADD3 UR8, UPT, UPT, UR4, 0x3200, URZ ;  /* 0x0000320004088890 */ /* 0x000fe2000fffe0ff */
[----:B------:R-:W-:Y:S01]  /*42f0*/  @!P1 IADD3 R4, P0, PT, R12, 0x780, RZ ;  /* 0x000007800c049810 */ /* 0x000fe20007f1e0ff */
[----:B------:R-:W-:Y:S01]  /*4300*/  VOTEU.ALL UP0, P1 ;  /* 0x0000000000ff7886 */ /* 0x000fe20000800000 */
[----:B------:R-:W-:Y:S03]  /*4310*/  UMOV UR4, 0x0 ;  /* 0x0000000000047882 */ /* 0x000fe60000000000 */
[----:B------:R-:W-:Y:S04]  /*4320*/  @!P1 IMAD.X R2, RZ, RZ, R13, P0 ;  /* 0x000000ffff029224 */ /* 0x000fe800000e060d */
[----:B------:R1:W-:Y:S01]  /*4330*/  @!UP0 UTMALDG.3D [UR8], [UR6], desc[UR4] ;  /* 0x00000408060085b4 */ /* 0x0003e20008011000 */
[----:B------:R2:W-:Y:S01]  /*4340*/  @!P1 SYNCS.ARRIVE.TRANS64.RED.A0TR RZ, [UR16+0x40], R0 ;  /* 0x00004000ffff99a7 */ /* 0x0005e20008300410 */
[----:B-1----:R-:W-:Y:S04]  /*4350*/  UIADD3 UR4, UPT, UPT, UR29, 0x1, URZ ;  /* 0x000000011d047890 */ /* 0x002fe8000fffe0ff */
[----:B------:R-:W-:Y:S04]  /*4360*/  UISETP.NE.AND UP0, UPT, UR4, 0x3, UPT ;  /* 0x000000030400788c */ /* 0x000fe8000bf05270 */
[----:B------:R-:W-:Y:S02]  /*4370*/  USEL UR18, UR4, URZ, UP0 ;  /* 0x000000ff04127287 */ /* 0x000fe40008000000 */
[----:B------:R-:W-:Y:S02]  /*4380*/  UPRMT UR4, UR37, 0x654, UR25 ;  /* 0x0000065425047896 */ /* 0x000fe40008000019 */
[----:B------:R-:W-:Y:S02]  /*4390*/  USEL UR5, URZ, 0x1, UP0 ;  /* 0x00000001ff057887 */ /* 0x000fe40008000000 */
[----:B------:R-:W-:Y:S04]  /*43a0*/  ULEA UR17, UR18, UR32, 0x3 ;  /* 0x0000002012117291 */ /* 0x000fe8000f8e18ff */
[----:B------:R-:W-:Y:S01]  /*43b0*/  LOP3.LUT R6, R11, UR5, RZ, 0x3c, !PT ;  /* 0x000000050b067c12 */ /* 0x000fe2000f8e3cff */
[----:B------:R-:W-:Y:S03]  /*43c0*/  SYNCS.ARRIVE.TRANS64.RED.A1T0 RZ, [UR4], RZ ;  /* 0x000000ffffff79a7 */ /* 0x000fe60008100404 */
[----:B------:R-:W-:Y:S04]  /*43d0*/  SHF.L.U32 R5, R6, 0x1f, RZ ;  /* 0x0000001f06057819 */ /* 0x000fe800000006ff */
[----:B------:R-:W1:Y:S02]  /*43e0*/  SYNCS.PHASECHK.TRANS64.TRYWAIT P2, [UR17+0x58], R5 ;  /* 0x00005805ff0075a7 */ /* 0x000e640008041111 */
[----:B-12---:R-:W-:Y:S05]  /*43f0*/  @!P2 BRA `(.L_x_65) ;  /* 0x000000ac00e4a947 */ /* 0x006fea0003800000 */
.L_x_195:
[----:B------:R-:W-:Y:S01]  /*4400*/  UIADD3 UR9, UPT, UPT, UR17, 0x40, URZ ;  /* 0x0000004011097890 */ /* 0x000fe2000fffe0ff */
[----:B------:R-:W-:Y:S01]  /*4410*/  @!P1 R2UR UR5, R4 ;  /* 0x00000000040592ca */ /* 0x000fe200000e0000 */
[----:B------:R-:W-:Y:S01]  /*4420*/  UMOV UR10, UR26 ;  /* 0x0000001a000a7c82 */ /* 0x000fe20008000000 */
[----:B------:R-:W-:Y:S01]  /*4430*/  @!P1 R2UR UR4, R2 ;  /* 0x00000000020492ca */ /* 0x000fe200000e0000 */
[----:B------:R-:W-:Y:S01]  /*4440*/  VOTEU.ALL UP1, P1 ;  /* 0x0000000000ff7886 */ /* 0x000fe20000820000 */
[----:B------:R-:W-:Y:S01]  /*4450*/  ISETP.NE.AND P0, PT, RZ, UR34, !P1 ;  /* 0x00000022ff007c0c */ /* 0x000fe2000cf05270 */
[----:B------:R-:W-:Y:S01]  /*4460*/  VOTEU.ALL UP0, P1 ;  /* 0x0000000000ff7886 */ /* 0x000fe20000800000 */
[----:B------:R-:W-:Y:S01]  /*4470*/  IMAD.U32 R2, RZ, RZ, UR33 ;  /* 0x00000021ff027e24 */ /* 0x000fe2000f8e00ff */
[----:B------:R-:W-:Y:S01]  /*4480*/  UMOV UR20, 0x0 ;  /* 0x0000000000147882 */ /* 0x000fe20000000000 */
[----:B------:R-:W-:Y:S01]  /*4490*/  UMOV UR21, 0x10000000 ;  /* 0x1000000000157882 */ /* 0x000fe20000000000 */
[----:B------:R-:W-:Y:S01]  /*44a0*/  UMOV UR12, UR36 ;  /* 0x00000024000c7c82 */ /* 0x000fe20008000000 */
[----:B------:R-:W-:Y:S03]  /*44b0*/  @!UP0 UIADD3 UR6, UPT, UPT, UR33, 0xc0, URZ ;  /* 0x000000c021068890 */ /* 0x000fe6000fffe0ff */
[----:B------:R-:W-:Y:S01]  /*44c0*/  IMAD.U32 R4, RZ, RZ, UR5 ;  /* 0x00000005ff047e24 */ /* 0x000fe2000f8e00ff */
[----:B------:R-:W-:Y:S01]  /*44d0*/  UMOV UR5, 0x10000000 ;  /* 0x1000000000057882 */ /* 0x000fe20000000000 */
[----:B-1----:R-:W-:Y:S01]  /*44e0*/  IMAD.U32 R5, RZ, RZ, UR4 ;  /* 0x00000004ff057e24 */ /* 0x002fe2000f8e00ff */
[----:B------:R-:W-:Y:S01]  /*44f0*/  @!UP0 ULEA UR4, UR18, UR32, 0xe ;  /* 0x0000002012048291 */ /* 0x000fe2000f8e70ff */
[----:B------:R-:W-:Y:S01]  /*4500*/  @!P1 IMAD.U32 R0, RZ, RZ, UR6 ;  /* 0x00000006ff009e24 */ /* 0x000fe2000f8e00ff */
[----:B------:R-:W-:Y:S01]  /*4510*/  @!P1 R2UR UR6, R4 ;  /* 0x00000000040692ca */ /* 0x000fe200000e0000 */
[----:B------:R-:W-:Y:S01]  /*4520*/  @P0 VIADD R0, R2, 0x20 ;  /* 0x0000002002000836 */ /* 0x000fe20000000000 */
[----:B------:R-:W-:Y:S01]  /*4530*/  @!P1 R2UR UR7, R5 ;  /* 0x00000000050792ca */ /* 0x000fe200000e0000 */
[----:B------:R-:W-:Y:S01]  /*4540*/  @!UP0 UIADD3 UR8, UPT, UPT, UR4, 0x200, URZ ;  /* 0x0000020004088890 */ /* 0x000fe2000fffe0ff */
[----:B------:R-:W-:Y:S11]  /*4550*/  PLOP3.LUT P0, PT, P1, PT, PT, 0x8, 0x80 ;  /* 0x000000000080781c */ /* 0x000ff60000f0e170 */
[----:B------:R-:W-:Y:S02]  /*4560*/  @!UPT UIADD3 URZ, UPT, UPT, URZ, URZ, URZ ;  /* 0x000000fffffff290 */ /* 0x000fe4000fffe0ff */
[C---:B------:R-:W-:Y:S02]  /*4570*/  @P0 R2UR.BROADCAST UR11, R0.reuse ;  /* 0x00000000000b02ca */ /* 0x040fe400008e0000 */
[----:B------:R-:W-:Y:S11]  /*4580*/  PLOP3.LUT P0, PT, P1, PT, PT, 0x8, 0x80 ;  /* 0x000000000080781c */ /* 0x000ff60000f0e170 */
[----:B------:R1:W-:Y:S01]  /*4590*/  @!UP1 UTMALDG.3D [UR8], [UR6], desc[UR20] ;  /* 0x00001408060095b4 */ /* 0x0003e20008011000 */
[----:B------:R-:W-:Y:S01]  /*45a0*/  VOTEU.ALL UP1, P1 ;  /* 0x0000000000ff7886 */ /* 0x000fe20000820000 */
[C---:B-1----:R-:W-:Y:S01]  /*45b0*/  @P0 R2UR.BROADCAST UR11, R0.reuse ;  /* 0x00000000000b02ca */ /* 0x042fe200008e0000 */
[----:B------:R-:W-:Y:S01]  /*45c0*/  @!UP0 UIADD3 UR10, UPT, UPT, UR26, 0x20, URZ ;  /* 0x000000201a0a8890 */ /* 0x000fe2000fffe0ff */
[----:B------:R-:W-:Y:S01]  /*45d0*/  PLOP3.LUT P0, PT, P1, PT, PT, 0x8, 0x80 ;  /* 0x000000000080781c */ /* 0x000fe20000f0e170 */
[----:B------:R-:W-:Y:S10]  /*45e0*/  @!UP0 UIADD3 UR8, UPT, UPT, UR4, 0x1200, URZ ;  /* 0x0000120004088890 */ /* 0x000ff4000fffe0ff */
        /* <DEDUP_REMOVED lines=28> */
.L_x_197:
[----:B------:R-:W-:Y:S01]  /*47b0*/  UIADD3 UR9, UPT, UPT, UR16, 0x40, URZ ;  /* 0x0000004010097890 */ /* 0x000fe2000fffe0ff */
[----:B------:R-:W-:Y:S01]  /*47c0*/  @!P1 R2UR UR5, R5 ;  /* 0x00000000050592ca */ /* 0x000fe200000e0000 */
[----:B------:R-:W-:Y:S01]  /*47d0*/  UMOV UR21, 0x10000000 ;  /* 0x1000000000157882 */ /* 0x000fe20000000000 */
[----:B------:R-:W-:Y:S01]  /*47e0*/  @!P1 R2UR UR4, R4 ;  /* 0x00000000040492ca */ /* 0x000fe200000e0000 */
[----:B------:R-:W-:Y:S01]  /*47f0*/  UMOV UR10, UR26 ;  /* 0x0000001a000a7c82 */ /* 0x000fe20008000000 */
[----:B------:R-:W-:Y:S01]  /*4800*/  ISETP.NE.AND P0, PT, RZ, UR34, !P1 ;  /* 0x00000022ff007c0c */ /* 0x000fe2000cf05270 */
[----:B------:R-:W-:Y:S01]  /*4810*/  VOTEU.ALL UP0, P1 ;  /* 0x0000000000ff7886 */ /* 0x000fe20000800000 */
[----:B------:R-:W-:Y:S01]  /*4820*/  VOTEU.ALL UP1, P1 ;  /* 0x0000000000ff7886 */ /* 0x000fe20000820000 */
[----:B------:R-:W-:Y:S01]  /*4830*/  UMOV UR20, 0x0 ;  /* 0x0000000000147882 */ /* 0x000fe20000000000 */
[----:B------:R-:W-:Y:S02]  /*4840*/  UMOV UR12, UR36 ;  /* 0x00000024000c7c82 */ /* 0x000fe40008000000 */
[----:B------:R-:W-:Y:S03]  /*4850*/  @!UP0 UIADD3 UR6, UPT, UPT, UR33, 0xa0, URZ ;  /* 0x000000a021068890 */ /* 0x000fe6000fffe0ff */
[----:B------:R-:W-:Y:S01]  /*4860*/  IMAD.U32 R4, RZ, RZ, UR5 ;  /* 0x00000005ff047e24 */ /* 0x000fe2000f8e00ff */
[----:B------:R-:W-:Y:S01]  /*4870*/  UMOV UR5, 0x10000000 ;  /* 0x1000000000057882 */ /* 0x000fe20000000000 */
[----:B------:R-:W-:Y:S01]  /*4880*/  IMAD.U32 R5, RZ, RZ, UR4 ;  /* 0x00000004ff057e24 */ /* 0x000fe2000f8e00ff */
[----:B------:R-:W-:Y:S01]  /*4890*/  @!UP0 ULEA UR4, UR18, UR32, 0xe ;  /* 0x0000002012048291 */ /* 0x000fe2000f8e70ff */
[----:B-1----:R-:W-:Y:S01]  /*48a0*/  @!P1 IMAD.U32 R0, RZ, RZ, UR6 ;  /* 0x00000006ff009e24 */ /* 0x002fe2000f8e00ff */
        /* <DEDUP_REMOVED lines=42> */
.L_x_199:
[----:B------:R-:W-:Y:S01]  /*4b50*/  UIADD3 UR25, UPT, UPT, UR21, 0x40, URZ ;  /* 0x0000004015197890 */ /* 0x000fe2000fffe0ff */
[----:B------:R-:W-:Y:S01]  /*4b60*/  @!P1 R2UR UR5, R5 ;  /* 0x00000000050592ca */ /* 0x000fe200000e0000 */
[----:B------:R-:W-:Y:S01]  /*4b70*/  VOTEU.ALL UP1, P1 ;  /* 0x0000000000ff7886 */ /* 0x000fe20000820000 */
[----:B------:R-:W-:Y:S01]  /*4b80*/  @!P1 R2UR UR4, R4 ;  /* 0x00000000040492ca */ /* 0x000fe200000e0000 */
[----:B------:R-:W-:Y:S01]  /*4b90*/  UMOV UR30, 0x0 ;  /* 0x00000000001e7882 */ /* 0x000fe20000000000 */
[----:B------:R-:W-:Y:S01]  /*4ba0*/  UMOV UR31, 0x10000000 ;  /* 0x10000000001f7882 */ /* 0x000fe20000000000 */
[----:B------:R-:W-:Y:S01]  /*4bb0*/  UMOV UR28, UR36 ;  /* 0x00000024001c7c82 */ /* 0x000fe20008000000 */
[----:B------:R-:W-:Y:S01]  /*4bc0*/  UMOV UR12, UR36 ;  /* 0x00000024000c7c82 */ /* 0x000fe20008000000 */
[----:B------:R-:W-:Y:S01]  /*4bd0*/  UMOV UR9, UR25 ;  /* 0x0000001900097c82 */ /* 0x000fe20008000000 */
[----:B------:R-:W-:Y:S01]  /*4be0*/  UMOV UR20, UR36 ;  /* 0x0000002400147c82 */ /* 0x000fe20008000000 */
[----:B------:R-:W-:Y:S01]  /*4bf0*/  VOTEU.ALL UP0, P1 ;  /* 0x0000000000ff7886 */ /* 0x000fe20000800000 */
[----:B------:R-:W-:Y:S01]  /*4c00*/  UMOV UR17, UR25 ;  /* 0x0000001900117c82 */ /* 0x000fe20008000000 */
[----:B-1----:R-:W-:Y:S02]  /*4c10*/  @!P1 IMAD.MOV.U32 R0, RZ, RZ, 0x4000 ;  /* 0x00004000ff009424 */ /* 0x002fe400078e00ff */
[----:B------:R-:W-:Y:S01]  /*4c20*/  IMAD.U32 R4, RZ, RZ, UR5 ;  /* 0x00000005ff047e24 */ /* 0x000fe2000f8e00ff */
[----:B------:R-:W-:Y:S01]  /*4c30*/  @!UP0 UIMAD UR5, UR34, -0x20, UR33 ;  /* 0xffffffe0220588a4 */ /* 0x000fe2000f8e0221 */
[----:B------:R-:W-:Y:S01]  /*4c40*/  IMAD.U32 R5, RZ, RZ, UR4 ;  /* 0x00000004ff057e24 */ /* 0x000fe2000f8e00ff */
[----:B------:R-:W-:Y:S02]  /*4c50*/  @!UP0 ULEA UR4, UR29, UR32, 0xe ;  /* 0x000000201d048291 */ /* 0x000fe4000f8e70ff */
[----:B------:R-:W-:Y:S01]  /*4c60*/  @!P1 R2UR UR6, R4 ;  /* 0x00000000040692ca */ /* 0x000fe200000e0000 */
[----:B------:R-:W-:Y:S01]  /*4c70*/  @!UP0 UIADD3 UR27, UPT, UPT, UR5, 0x80, URZ ;  /* 0x00000080051b8890 */ /* 0x000fe2000fffe0ff */
[----:B------:R-:W-:Y:S01]  /*4c80*/  @!P1 R2UR UR7, R5 ;  /* 0x00000000050792ca */ /* 0x000fe200000e0000 */
[----:B------:R-:W-:Y:S01]  /*4c90*/  @!UP0 UIADD3 UR24, UPT, UPT, UR4, 0x200, URZ ;  /* 0x0000020004188890 */ /* 0x000fe2000fffe0ff */
[----:B------:R-:W-:Y:S01]  /*4ca0*/  @!P1 IADD3 R5, P0, PT, R12, 0x780, RZ ;  /* 0x000007800c059810 */ /* 0x000fe20007f1e0ff */
[----:B------:R-:W-:Y:S02]  /*4cb0*/  @!UP0 UIADD3 UR10, UPT, UPT, UR26, 0x20, URZ ;  /* 0x000000201a0a8890 */ /* 0x000fe4000fffe0ff */
[----:B------:R-:W-:Y:S01]  /*4cc0*/  @!UP0 UIADD3 UR8, UPT, UPT, UR4, 0x1200, URZ ;  /* 0x0000120004088890 */ /* 0x000fe2000fffe0ff */
[----:B------:R-:W-:Y:S01]  /*4cd0*/  UMOV UR11, UR27 ;  /* 0x0000001b000b7c82 */ /* 0x000fe20008000000 */
[----:B------:R-:W-:Y:S01]  /*4ce0*/  @!UP0 UIADD3 UR18, UPT, UPT, UR26, 0x40, URZ ;  /* 0x000000401a128890 */ /* 0x000fe2000fffe0ff */
[----:B------:R-:W-:Y:S01]  /*4cf0*/  @!P1 IMAD.X R4, RZ, RZ, R13, P0 ;  /* 0x000000ffff049224 */ /* 0x000fe200000e060d */
[----:B------:R-:W-:Y:S01]  /*4d00*/  @!UP0 UIADD3 UR16, UPT, UPT, UR4, 0x2200, URZ ;  /* 0x0000220004108890 */ /* 0x000fe2000fffe0ff */
[----:B------:R-:W-:Y:S03]  /*4d10*/  UMOV UR19, UR27 ;  /* 0x0000001b00137c82 */ /* 0x000fe60008000000 */
[----:B------:R-:W-:Y:S01]  /*4d20*/  @!UP1 UTMALDG.3D [UR24], [UR6], desc[UR30] ;  /* 0x00001e18060095b4 */ /* 0x000fe20008011000 */
[----:B------:R-:W-:Y:S05]  /*4d30*/  VOTEU.ALL UP1, P1 ;  /* 0x0000000000ff7886 */ /* 0x000fea0000820000 */
[----:B------:R1:W-:Y:S02]  /*4d40*/  @!UP1 UTMALDG.3D [UR8], [UR6], desc[UR30] ;  /* 0x00001e08060095b4 */ /* 0x0003e40008011000 */
[----:B-1----:R-:W-:Y:S02]  /*4d50*/  @!UP0 UIADD3 UR10, UPT, UPT, UR26, 0x60, URZ ;  /* 0x000000601a0a8890 */ /* 0x002fe4000fffe0ff */
[----:B------:R-:W-:Y:S01]  /*4d60*/  @!UP0 UIADD3 UR8, UPT, UPT, UR4, 0x3200, URZ ;  /* 0x0000320004088890 */ /* 0x000fe2000fffe0ff */
[----:B------:R-:W-:Y:S01]  /*4d70*/  VOTEU.ALL UP0, P1 ;  /* 0x0000000000ff7886 */ /* 0x000fe20000800000 */
[----:B------:R-:W-:Y:S04]  /*4d80*/  UIADD3 UR4, UPT, UPT, UR29, 0x1, URZ ;  /* 0x000000011d047890 */ /* 0x000fe8000fffe0ff */
[----:B------:R-:W-:Y:S01]  /*4d90*/  @!UP0 UTMALDG.3D [UR16], [UR6], desc[UR30] ;  /* 0x00001e10060085b4 */ /* 0x000fe20008011000 */
[----:B------:R-:W-:Y:S04]  /*4da0*/  UISETP.NE.AND UP0, UPT, UR4, 0x3, UPT ;  /* 0x000000030400788c */ /* 0x000fe8000bf05270 */
[----:B------:R-:W-:Y:S02]  /*4db0*/  USEL UR29, UR4, URZ, UP0 ;  /* 0x000000ff041d7287 */ /* 0x000fe40008000000 */
[----:B------:R-:W-:Y:S02]  /*4dc0*/  USEL UR5, URZ, 0x1, UP0 ;  /* 0x00000001ff057887 */ /* 0x000fe40008000000 */
[----:B------:R-:W-:Y:S01]  /*4dd0*/  VOTEU.ALL UP0, P1 ;  /* 0x0000000000ff7886 */ /* 0x000fe20000800000 */
[----:B------:R-:W-:Y:S03]  /*4de0*/  UPRMT UR4, UR37, 0x654, UR25 ;  /* 0x0000065425047896 */ /* 0x000fe60008000019 */
[----:B------:R-:W-:Y:S01]  /*4df0*/  LOP3.LUT R6, R6, UR5, RZ, 0x3c, !PT ;  /* 0x0000000506067c12 */ /* 0x000fe2000f8e3cff */
[----:B------:R1:W-:Y:S01]  /*4e00*/  @!UP0 UTMALDG.3D [UR8], [UR6], desc[UR30] ;  /* 0x00001e08060085b4 */ /* 0x0003e20008011000 */
[----:B------:R2:W-:Y:S02]  /*4e10*/  @!P1 SYNCS.ARRIVE.TRANS64.RED.A0TR RZ, [UR21+0x40], R0 ;  /* 0x00004000ffff99a7 */ /* 0x0005e40008300415 */
[----:B------:R-:W-:Y:S02]  /*4e20*/  SHF.L.U32 R7, R6, 0x1f, RZ ;  /* 0x0000001f06077819 */ /* 0x000fe400000006ff */
[----:B------:R-:W-:Y:S01]  /*4e30*/  SYNCS.ARRIVE.TRANS64.RED.A1T0 RZ, [UR4], RZ ;  /* 0x000000ffffff79a7 */ /* 0x000fe20008100404 */
[----:B-1----:R-:W-:Y:S09]  /*4e40*/  ULEA UR6, UR29, UR32, 0x3 ;  /* 0x000000201d067291 */ /* 0x002ff2000f8e18ff */
[----:B------:R-:W1:Y:S02]  /*4e50*/  SYNCS.PHASECHK.TRANS64.TRYWAIT P2, [UR6+0x58], R7 ;  /* 0x00005807ff0075a7 */ /* 0x000e640008041106 */
[----:B-12---:R-:W-:Y:S05]  /*4e60*/  @!P2 BRA `(.L_x_68) ;  /* 0x000000a40090a947 */ /* 0x006fea0003800000 */
.L_x_201:
        /* <DEDUP_REMOVED lines=14> */
[----:B------:R-:W-:Y:S01]  /*4f50*/  @!UP0 ULEA UR5, UR34, UR33, 0x5 ;  /* 0x0000002122058291 */ /* 0x000fe2000f8e28ff */
        /* <DEDUP_REMOVED lines=21> */
[----:B------:R1:W-:Y:S01]  /*50b0*/  @!UP0 UTMALDG.3D [UR16], [UR30], desc[UR38] ;  /* 0x000026101e0085b4 */ /* 0x0003e20008011000 */
[----:B------:R-:W-:Y:S04]  /*50c0*/  UISETP.NE.AND UP0, UPT, UR4, 0x3, UPT ;  /* 0x000000030400788c */ /* 0x000fe8000bf05270 */
[----:B------:R-:W-:Y:S06]  /*50d0*/  USEL UR5, URZ, 0x1, UP0 ;  /* 0x00000001ff057887 */ /* 0x000fec0008000000 */
[----:B------:R-:W-:Y:S04]  /*50e0*/  LOP3.LUT R6, R6, UR5, RZ, 0x3c, !PT ;  /* 0x0000000506067c12 */ /* 0x000fe8000f8e3cff */
[----:B------:R-:W-:Y:S01]  /*50f0*/  SHF.L.U32 R7, R6, 0x1f, RZ ;  /* 0x0000001f06077819 */ /* 0x000fe200000006ff */
[----:B-1----:R-:W-:Y:S02]  /*5100*/  USEL UR17, UR4, URZ, UP0 ;  /* 0x000000ff04117287 */ /* 0x002fe40008000000 */
[----:B------:R-:W-:Y:S01]  /*5110*/  VOTEU.ALL UP0, P1 ;  /* 0x0000000000ff7886 */ /* 0x000fe20000800000 */
[----:B------:R-:W-:Y:S02]  /*5120*/  UPRMT UR4, UR37, 0x654, UR25 ;  /* 0x0000065425047896 */ /* 0x000fe40008000019 */
[----:B------:R-:W-:Y:S02]  /*5130*/  ULEA UR16, UR17, UR32, 0x3 ;  /* 0x0000002011107291 */ /* 0x000fe4000f8e18ff */
[----:B------:R1:W-:Y:S01]  /*5140*/  @!UP0 UTMALDG.3D [UR8], [UR30], desc[UR38] ;  /* 0x000026081e0085b4 */ /* 0x0003e20008011000 */
[----:B------:R1:W-:Y:S04]  /*5150*/  @!P1 SYNCS.ARRIVE.TRANS64.RED.A0TR RZ, [UR6+0x40], R0 ;  /* 0x00004000ffff99a7 */ /* 0x0003e80008300406 */
[----:B------:R-:W-:Y:S02]  /*5160*/  SYNCS.ARRIVE.TRANS64.RED.A1T0 RZ, [UR4], RZ ;  /* 0x000000ffffff79a7 */ /* 0x000fe40008100404 */
[----:B------:R-:W2:Y:S02]  /*5170*/  SYNCS.PHASECHK.TRANS64.TRYWAIT P2, [UR16+0x58], R7 ;  /* 0x00005807ff0075a7 */ /* 0x000ea40008041110 */
[----:B-12---:R-:W-:Y:S05]  /*5180*/  @!P2 BRA `(.L_x_69) ;  /* 0x000000a000e0a947 */ /* 0x006fea0003800000 */
.L_x_203:
        /* <DEDUP_REMOVED lines=58> */
.L_x_205:
[----:B------:R-:W-:Y:S01]  /*5530*/  UIADD3 UR9, UPT, UPT, UR17, 0x40, URZ ;  /* 0x0000004011097890 */ /* 0x000fe2000fffe0ff */
[----:B------:R-:W-:Y:S01]  /*5540*/  @!P1 R2UR UR5, R5 ;  /* 0x00000000050592ca */ /* 0x000fe200000e0000 */
[----:B------:R-:W-:Y:S01]  /*5550*/  UMOV UR10, UR26 ;  /* 0x0000001a000a7c82 */ /* 0x000fe20008000000 */
[----:B------:R-:W-:Y:S01]  /*5560*/  @!P1 R2UR UR4, R4 ;  /* 0x00000000040492ca */ /* 0x000fe200000e0000 */
[----:B------:R-:W-:Y:S01]  /*5570*/  VOTEU.ALL UP1, P1 ;  /* 0x0000000000ff7886 */ /* 0x000fe20000820000 */
[----:B------:R-:W-:Y:S01]  /*5580*/  ISETP.NE.AND P0, PT, RZ, UR34, !P1 ;  /* 0x00000022ff007c0c */ /* 0x000fe2000cf05270 */
[----:B------:R-:W-:Y:S01]  /*5590*/  VOTEU.ALL UP0, P1 ;  /* 0x0000000000ff7886 */ /* 0x000fe20000800000 */
[----:B------:R-:W-:Y:S01]  /*55a0*/  UMOV UR20, 0x0 ;  /* 0x0000000000147882 */ /* 0x000fe20000000000 */
        /* <DEDUP_REMOVED lines=50> */
.L_x_207:
[----:B------:R-:W-:Y:S01]  /*58d0*/  UIADD3 UR9, UPT, UPT, UR16, 0x40, URZ ;  /* 0x0000004010097890 */ /* 0x000fe2000fffe0ff */
[----:B------:R-:W-:Y:S01]  /*58e0*/  @!P1 R2UR UR5, R4 ;  /* 0x00000000040592ca */ /* 0x000fe200000e0000 */
[----:B------:R-:W-:Y:S01]  /*58f0*/  UIADD3 UR35, UPT, UPT, UR35, 0x1, URZ ;  /* 0x0000000123237890 */ /* 0x000fe2000fffe0ff */
[----:B------:R-:W-:Y:S01]  /*5900*/  @!P1 R2UR UR4, R2 ;  /* 0x00000000020492ca */ /* 0x000fe200000e0000 */
[----:B------:R-:W-:Y:S01]  /*5910*/  UIADD3 UR25, UPT, UPT, UR13, UR54, URZ ;  /* 0x000000360d197290 */ /* 0x000fe2000fffe0ff */
[----:B------:R-:W-:Y:S01]  /*5920*/  ISETP.NE.OR P0, PT, RZ, UR34, P1 ;  /* 0x00000022ff007c0c */ /* 0x000fe20008f05670 */
[----:B------:R-:W-:Y:S01]  /*5930*/  VOTEU.ALL UP1, P1 ;  /* 0x0000000000ff7886 */ /* 0x000fe20000820000 */
[----:B------:R-:W-:Y:S01]  /*5940*/  UMOV UR20, 0x0 ;  /* 0x0000000000147882 */ /* 0x000fe20000000000 */
[----:B------:R-:W-:Y:S01]  /*5950*/  UMOV UR21, 0x10000000 ;  /* 0x1000000000157882 */ /* 0x000fe20000000000 */
[----:B------:R-:W-:Y:S01]  /*5960*/  UMOV UR10, UR26 ;  /* 0x0000001a000a7c82 */ /* 0x000fe20008000000 */
[----:B------:R-:W-:Y:S01]  /*5970*/  UMOV UR12, UR36 ;  /* 0x00000024000c7c82 */ /* 0x000fe20008000000 */
[----:B------:R-:W-:Y:S01]  /*5980*/  VOTEU.ALL UP0, P1 ;  /* 0x0000000000ff7886 */ /* 0x000fe20000800000 */
[----:B------:R-:W-:Y:S01]  /*5990*/  VIADD R10, R10, 0x1 ;  /* 0x000000010a0a7836 */ /* 0x000fe20000000000 */
[----:B------:R-:W-:Y:S01]  /*59a0*/  UMOV UR36, UR40 ;  /* 0x0000002800247c82 */ /* 0x000fe20008000000 */
[----:B------:R-:W-:Y:S01]  /*59b0*/  IMAD.U32 R4, RZ, RZ, UR5 ;  /* 0x00000005ff047e24 */ /* 0x000fe2000f8e00ff */
[----:B------:R-:W-:Y:S01]  /*59c0*/  UMOV UR5, 0x10000000 ;  /* 0x1000000000057882 */ /* 0x000fe20000000000 */
[----:B------:R-:W-:Y:S01]  /*59d0*/  @!UP0 UIADD3 UR6, UPT, UPT, UR33, 0xe0, URZ ;  /* 0x000000e021068890 */ /* 0x000fe2000fffe0ff */
[----:B-1----:R-:W-:Y:S01]  /*59e0*/  IMAD.U32 R5, RZ, RZ, UR4 ;  /* 0x00000004ff057e24 */ /* 0x002fe2000f8e00ff */
[----:B------:R-:W-:Y:S04]  /*59f0*/  @!UP0 ULEA UR4, UR18, UR32, 0xe ;  /* 0x0000002012048291 */ /* 0x000fe8000f8e70ff */
[----:B------:R-:W-:Y:S01]  /*5a00*/  @!UP0 UIADD3 UR8, UPT, UPT, UR4, 0x200, URZ ;  /* 0x0000020004088890 */ /* 0x000fe2000fffe0ff */
[----:B------:R-:W-:Y:S01]  /*5a10*/  @!P1 IMAD.U32 R0, RZ, RZ, UR6 ;  /* 0x00000006ff009e24 */ /* 0x000fe2000f8e00ff */
[----:B------:R-:W-:Y:S01]  /*5a20*/  @!P1 R2UR UR6, R4 ;  /* 0x00000000040692ca */ /* 0x000fe200000e0000 */
[----:B------:R-:W-:Y:S01]  /*5a30*/  @!P0 IMAD R0, RZ, RZ, UR33 ;  /* 0x00000021ff008e24 */ /* 0x000fe2000f8e02ff */
[----:B------:R-:W-:Y:S02]  /*5a40*/  @!P1 R2UR UR7, R5 ;  /* 0x00000000050792ca */ /* 0x000fe400000e0000 */
[----:B------:R-:W-:Y:S11]  /*5a50*/  PLOP3.LUT P0, PT, P1, PT, PT, 0x8, 0x80 ;  /* 0x000000000080781c */ /* 0x000ff60000f0e170 */
[----:B------:R-:W-:Y:S02]  /*5a60*/  @!UPT UIADD3 URZ, UPT, UPT, URZ, URZ, URZ ;  /* 0x000000fffffff290 */ /* 0x000fe4000fffe0ff */
[C---:B------:R-:W-:Y:S02]  /*5a70*/  @P0 R2UR.BROADCAST UR11, R0.reuse ;  /* 0x00000000000b02ca */ /* 0x040fe400008e0000 */
[----:B------:R-:W-:Y:S11]  /*5a80*/  PLOP3.LUT P0, PT, P1, PT, PT, 0x8, 0x80 ;  /* 0x000000000080781c */ /* 0x000ff60000f0e170 */
[----:B------:R1:W-:Y:S01]  /*5a90*/  @!UP1 UTMALDG.3D [UR8], [UR6], desc[UR20] ;  /* 0x00001408060095b4 */ /* 0x0003e20008011000 */
[----:B------:R-:W-:Y:S01]  /*5aa0*/  VOTEU.ALL UP1, P1 ;  /* 0x0000000000ff7886 */ /* 0x000fe20000820000 */
[----:B-1----:R-:W-:Y:S01]  /*5ab0*/  @!UP0 UIADD3 UR10, UPT, UPT, UR26, 0x20, URZ ;  /* 0x000000201a0a8890 */ /* 0x002fe2000fffe0ff */
[C---:B------:R-:W-:Y:S01]  /*5ac0*/  @P0 R2UR.BROADCAST UR11, R0.reuse ;  /* 0x00000000000b02ca */ /* 0x040fe200008e0000 */
[----:B------:R-:W-:Y:S01]  /*5ad0*/  @!UP0 UIADD3 UR8, UPT, UPT, UR4, 0x1200, URZ ;  /* 0x0000120004088890 */ /* 0x000fe2000fffe0ff */
        /* <DEDUP_REMOVED lines=8> */
[----:B------:R-:W-:Y:S01]  /*5b60*/  UPLOP3.LUT UP1, UPT, UPT, UPT, UPT, 0x80, 0x8 ;  /* 0x000000000008789c */ /* 0x000fe20003f2f070 */
[----:B-1----:R-:W-:Y:S01]  /*5b70*/  @P0 R2UR.BROADCAST UR11, R0 ;  /* 0x00000000000b02ca */ /* 0x002fe200008e0000 */
[----:B------:R-:W-:Y:S01]  /*5b80*/  @!UP0 UIADD3 UR10, UPT, UPT, UR26, 0x60, URZ ;  /* 0x000000601a0a8890 */ /* 0x000fe2000fffe0ff */
[C---:B------:R-:W-:Y:S01]  /*5b90*/  ISETP.NE.AND P0, PT, R10.reuse, 0x2, PT ;  /* 0x000000020a00780c */ /* 0x040fe20003f05270 */
[----:B------:R-:W-:Y:S01]  /*5ba0*/  @!UP0 UIADD3 UR8, UPT, UPT, UR4, 0x3200, URZ ;  /* 0x0000320004088890 */ /* 0x000fe2000fffe0ff */
[----:B------:R-:W-:Y:S02]  /*5bb0*/  VOTEU.ALL UP0, P1 ;  /* 0x0000000000ff7886 */ /* 0x000fe40000800000 */
[----:B------:R-:W-:Y:S01]  /*5bc0*/  UMOV UR4, 0x0 ;  /* 0x0000000000047882 */ /* 0x000fe20000000000 */
[----:B------:R-:W-:Y:S02]  /*5bd0*/  SEL R0, RZ, 0x1, P0 ;  /* 0x00000001ff007807 */ /* 0x000fe40000000000 */
[----:B------:R-:W-:Y:S02]  /*5be0*/  SEL R10, R10, RZ, P0 ;  /* 0x000000ff0a0a7207 */ /* 0x000fe40000000000 */
[----:B------:R-:W-:Y:S02]  /*5bf0*/  LOP3.LUT R9, R9, R0, RZ, 0x3c, !PT ;  /* 0x0000000009097212 */ /* 0x000fe400078e3cff */
[----:B------:R1:W-:Y:S01]  /*5c00*/  @!UP0 UTMALDG.3D [UR8], [UR6], desc[UR4] ;  /* 0x00000408060085b4 */ /* 0x0003e20008011000 */
[----:B------:R2:W-:Y:S01]  /*5c10*/  @!P1 SYNCS.ARRIVE.TRANS64.RED.A0TR RZ, [UR16+0x40], R3 ;  /* 0x00004003ffff99a7 */ /* 0x0005e20008300410 */
[----:B-1----:R-:W-:Y:S02]  /*5c20*/  UIADD3 UR4, UPT, UPT, UR18, 0x1, URZ ;  /* 0x0000000112047890 */ /* 0x002fe4000fffe0ff */
[----:B------:R-:W-:Y:S02]  /*5c30*/  UIADD3 UR11, UPT, UPT, UR14, UR52, URZ ;  /* 0x000000340e0b7290 */ /* 0x000fe4000fffe0ff */
[----:B------:R-:W-:Y:S04]  /*5c40*/  UISETP.NE.AND UP0, UPT, UR4, 0x3, UPT ;  /* 0x000000030400788c */ /* 0x000fe8000bf05270 */
[----:B------:R-:W-:Y:S02]  /*5c50*/  USEL UR29, UR4, URZ, UP0 ;  /* 0x000000ff041d7287 */ /* 0x000fe40008000000 */
[----:B------:R-:W-:Y:S02]  /*5c60*/  UPRMT UR4, UR37, 0x654, UR9 ;  /* 0x0000065425047896 */ /* 0x000fe40008000009 */
[----:B------:R-:W-:Y:S06]  /*5c70*/  USEL UR5, URZ, 0x1, UP0 ;  /* 0x00000001ff057887 */ /* 0x000fec0008000000 */
[----:B------:R-:W-:Y:S01]  /*5c80*/  LOP3.LUT R11, R6, UR5, RZ, 0x3c, !PT ;  /* 0x00000005060b7c12 */ /* 0x000fe2000f8e3cff */
[----:B------:R-:W-:Y:S01]  /*5c90*/  SYNCS.ARRIVE.TRANS64.RED.A1T0 RZ, [UR4], RZ ;  /* 0x000000ffffff79a7 */ /* 0x000fe20008100404 */
[----:B------:R-:W-:Y:S05]  /*5ca0*/  BRA.U UP3, `(.L_x_72) ;  /* 0xffffffd903b87547 */ /* 0x000fea000b83ffff */
[----:B------:R-:W-:Y:S01]  /*5cb0*/  UIADD3 UR32, UPT, UPT, UR32, 0x58, URZ ;  /* 0x0000005820207890 */ /* 0x000fe2000fffe0ff */
[----:B--2---:R-:W-:-:S03]  /*5cc0*/  SHF.L.U32 R3, R11, 0x1f, RZ ;  /* 0x0000001f0b037819 */ /* 0x004fc600000006ff */
[----:B------:R-:W-:-:S09]  /*5cd0*/  ULEA UR4, UR29, UR32, 0x3 ;  /* 0x000000201d047291 */ /* 0x000fd2000f8e18ff */
[----:B------:R-:W1:Y:S02]  /*5ce0*/  SYNCS.PHASECHK.TRANS64.TRYWAIT P0, [UR4], R3 ;  /* 0x00000003ff0075a7 */ /* 0x000e640008001104 */
[----:B-1----:R-:W-:Y:S05]  /*5cf0*/  @!P0 BRA `(.L_x_73) ;  /* 0x00000098004c8947 */ /* 0x002fea0003800000 */
.L_x_209:
        /* <DEDUP_REMOVED lines=9> */
.L_x_211:
        /* <DEDUP_REMOVED lines=8> */
.L_x_75:
[----:B-1----:R1:W2:Y:S02]  /*5e10*/  SYNCS.PHASECHK.TRANS64.TRYWAIT P0, [R0+URZ], R3 ;  /* 0x00000003000075a7 */ /* 0x0022a400080011ff */
[----:B--2---:R-:W-:Y:S05]  /*5e20*/  @!P0 NANOSLEEP.SYNCS 0x989680 ;  /* 0x009896800000895d */ /* 0x004fea0003900000 */
[----:B------:R-:W2:Y:S02]  /*5e30*/  @!P0 SYNCS.PHASECHK.TRANS64 P0, [R0+URZ], R3 ;  /* 0x00000003000085a7 */ /* 0x000ea400080010ff */
[----:B--23--:R-:W-:Y:S05]  /*5e40*/  @P0 EXIT ;  /* 0x000000000000094d */ /* 0x00cfea0003800000 */
[----:B------:R-:W-:Y:S05]  /*5e50*/  BRA `(.L_x_75) ;  /* 0xfffffffc00ec7947 */ /* 0x000fea000383ffff */
.L_x_57:
[----:B------:R-:W-:-:S06]  /*5e60*/  UISETP.GE.AND UP0, UPT, UR24, 0x4, UPT ;  /* 0x000000041800788c */ /* 0x000fcc000bf06270 */
[----:B------:R-:W-:-:S13]  /*5e70*/  PLOP3.LUT P0, PT, PT, PT, UP0, 0x80, 0x8 ;  /* 0x000000000008781c */ /* 0x000fda0003f0f008 */
[----:B------:R-:W-:Y:S05]  /*5e80*/  @!P0 EXIT ;  /* 0x000000000000894d */ /* 0x000fea0003800000 */
[----:B------:R-:W-:Y:S01]  /*5e90*/  BAR.SYNC.DEFER_BLOCKING 0x6, 0xa0 ;  /* 0x0182800000007b1d */ /* 0x000fe20000010000 */
[----:B------:R-:W-:Y:S02]  /*5ea0*/  HFMA2 R92, -RZ, RZ, 0, 2.384185791015625e-06 ;  /* 0x00000028ff5c7431 */ /* 0x000fe400000001ff */
[C---:B------:R-:W-:Y:S01]  /*5eb0*/  IMAD.SHL.U32 R0, R93.reuse, 0x4, RZ ;  /* 0x000000045d007824 */ /* 0x040fe200078e00ff */
[C---:B------:R-:W-:Y:S01]  /*5ec0*/  SHF.L.U32 R2, R93.reuse, 0x10, RZ ;  /* 0x000000105d027819 */ /* 0x040fe200000006ff */
[C---:B------:R-:W-:Y:S01]  /*5ed0*/  IMAD.SHL.U32 R91, R93.reuse, 0x80, RZ ;  /* 0x000000805d5b7824 */ /* 0x040fe200078e00ff */
[----:B------:R-:W-:Y:S01]  /*5ee0*/  R2P PR, R93, 0x18 ;  /* 0x000000185d007804 */ /* 0x000fe20000000000 */
[----:B------:R-:W-:Y:S01]  /*5ef0*/  UMOV UR4, 0x400 ;  /* 0x0000040000047882 */ /* 0x000fe20000000000 */
[----:B------:R-:W1:Y:S01]  /*5f00*/  LDCU.64 UR6, c[0x0][0xa88] ;  /* 0x00015100ff0677ac */ /* 0x000e620008000a00 */
[----:B------:R-:W2:Y:S01]  /*5f10*/  LDC.64 R76, c[0x0][0xab0] ;  /* 0x0002ac00ff4c7b82 */ /* 0x000ea20000000a00 */
[----:B------:R-:W-:Y:S01]  /*5f20*/  LOP3.LUT R2, R2, 0x600000, RZ, 0xc0, !PT ;  /* 0x0060000002027812 */ /* 0x000fe200078ec0ff */
[----:B------:R-:W-:Y:S01]  /*5f30*/  IMAD.MOV.U32 R90, RZ, RZ, 0x50 ;  /* 0x00000050ff5a7424 */ /* 0x000fe200078e00ff */
[----:B------:R-:W-:Y:S01]  /*5f40*/  ULEA UR4, UR37, UR4, 0x18 ;  /* 0x0000000425047291 */ /* 0x000fe2000f8ec0ff */
[----:B------:R-:W-:Y:S01]  /*5f50*/  LOP3.LUT R91, R91, 0x307c, R0, 0xc8, !PT ;  /* 0x0000307c5b5b7812 */ /* 0x000fe200078ec800 */
[----:B------:R-:W3:Y:S01]  /*5f60*/  LDCU UR5, c[0x0][0x370] ;  /* 0x00006e00ff0577ac */ /* 0x000ee20008000800 */
[----:B------:R-:W-:-:S02]  /*5f70*/  LOP3.LUT R93, R93, 0x60, RZ, 0xc0, !PT ;  /* 0x000000605d5d7812 */ /* 0x000fc400078ec0ff */
[----:B------:R-:W-:Y:S01]  /*5f80*/  CS2R R88, SRZ ;  /* 0x0000000000587805 */ /* 0x000fe2000001ff00 */
[----:B------:R-:W4:Y:S01]  /*5f90*/  LDC.64 R74, c[0x0][0xaa8] ;  /* 0x0002aa00ff4a7b82 */ /* 0x000f220000000a00 */
[----:B------:R-:W-:Y:S01]  /*5fa0*/  SEL R92, R92, 0x18, !P3 ;  /* 0x000000185c5c7807 */ /* 0x000fe20005800000 */
[----:B------:R-:W2:Y:S01]  /*5fb0*/  LDCU.64 UR58, c[0x0][0x348] ;  /* 0x00006900ff3a77ac */ /* 0x000ea20008000a00 */
[----:B------:R-:W-:Y:S01]  /*5fc0*/  SEL R90, R90, 0x30, !P4 ;  /* 0x000000305a5a7807 */ /* 0x000fe20006000000 */
[----:B------:R-:W-:Y:S01]  /*5fd0*/  UMOV UR56, 0x1 ;  /* 0x0000000100387882 */ /* 0x000fe20000000000 */
[----:B------:R-:W2:Y:S01]  /*5fe0*/  LDCU UR45, c[0x0][0xd0c] ;  /* 0x0001a180ff2d77ac */ /* 0x000ea20008000800 */
[----:B------:R-:W2:Y:S01]  /*5ff0*/  LDS R3, [UR4+0x100] ;  /* 0x00010004ff037984 */ /* 0x000ea20008000800 */
[----:B-1----:R-:W-:Y:S02]  /*6000*/  IMAD.U32 R82, RZ, RZ, UR6 ;  /* 0x00000006ff527e24 */ /* 0x002fe4000f8e00ff */
[----:B------:R-:W-:Y:S01]  /*6010*/  IMAD.U32 R81, RZ, RZ, UR7 ;  /* 0x00000007ff517e24 */ /* 0x000fe2000f8e00ff */
[----:B------:R-:W1:Y:S01]  /*6020*/  LDCU.64 UR6, c[0x0][0xa90] ;  /* 0x00015200ff0677ac */ /* 0x000e620008000a00 */
[----:B---3--:R-:W-:Y:S01]  /*6030*/  IMAD.U32 R85, RZ, RZ, UR5 ;  /* 0x00000005ff557e24 */ /* 0x008fe2000f8e00ff */
[----:B------:R-:W-:Y:S01]  /*6040*/  UIADD3 UR4, UPT, UPT, UR4, 0x200, URZ ;  /* 0x0000020004047890 */ /* 0x000fe2000fffe0ff */
[----:B------:R-:W3:Y:S05]  /*6050*/  LDCU UR41, c[0x0][0xd30] ;  /* 0x0001a600ff2977ac */ /* 0x000eea0008000800 */
[----:B------:R-:W-:Y:S01]  /*6060*/  IMAD.U32 R95, RZ, RZ, UR4 ;  /* 0x00000004ff5f7e24 */ /* 0x000fe2000f8e00ff */
[----:B------:R-:W-:Y:S01]  /*6070*/  IADD3 R91, PT, PT, R91, UR4, RZ ;  /* 0x000000045b5b7c10 */ /* 0x000fe2000fffe0ff */
[----:B------:R-:W2:Y:S01]  /*6080*/  LDCU.64 UR42, c[0x0][0xd28] ;  /* 0x0001a500ff2a77ac */ /* 0x000ea20008000a00 */
[----:B------:R-:W2:Y:S01]  /*6090*/  LDCU.128 UR60, c[0x0][0xd10] ;  /* 0x0001a200ff3c77ac */ /* 0x000ea20008000c00 */
[----:B-1----:R-:W-:Y:S01]  /*60a0*/  MOV R84, UR6 ;  /* 0x0000000600547c02 */ /* 0x002fe20008000f00 */
[----:B------:R-:W-:Y:S01]  /*60b0*/  IMAD.U32 R83, RZ, RZ, UR7 ;  /* 0x00000007ff537e24 */ /* 0x000fe2000f8e00ff */
[----:B------:R-:W1:Y:S01]  /*60c0*/  LDCU UR57, c[0x0][0x374] ;  /* 0x00006e80ff3977ac */ /* 0x000e620008000800 */
[----:B------:R-:W-:Y:S01]  /*60d0*/  UMOV UR37, URZ ;  /* 0x000000ff00257c82 */ /* 0x000fe20008000000 */
[----:B------:R-:W-:Y:S01]  /*60e0*/  UMOV UR52, URZ ;  /* 0x000000ff00347c82 */ /* 0x000fe20008000000 */
[----:B------:R-:W-:Y:S01]  /*60f0*/  UMOV UR55, URZ ;  /* 0x000000ff00377c82 */ /* 0x000fe20008000000 */
[----:B------:R-:W-:Y:S01]  /*6100*/  UMOV UR53, URZ ;  /* 0x000000ff00357c82 */ /* 0x000fe20008000000 */
[----:B--23--:R-:W-:-:S07]  /*6110*/  IMAD.IADD R2, R3, 0x1, R2 ;  /* 0x0000000103027824 */ /* 0x00cfce00078e0202 */
.L_x_166:
[----:B------:R-:W2:Y:S01]  /*6120*/  S2UR UR40, SR_CgaCtaId ;  /* 0x00000000002879c3 */ /* 0x000ea20000008800 */
[----:B------:R-:W-:Y:S01]  /*6130*/  UMOV UR4, 0x400 ;  /* 0x0000040000047882 */ /* 0x000fe20000000000 */
[----:B------:R-:W-:Y:S01]  /*6140*/  SHF.L.U32 R3, R89, 0x1f, RZ ;  /* 0x0000001f59037819 */ /* 0x000fe200000006ff */
[----:B--2---:R-:W-:Y:S06]  /*6150*/  ULEA UR47, UR40, UR4, 0x18 ;  /* 0x00000004282f7291 */ /* 0x004fec000f8ec0ff */
[C---:B------:R-:W-:Y:S02]  /*6160*/  LEA R0, R88.reuse, UR47, 0x3 ;  /* 0x0000002f58007c11 */ /* 0x040fe4000f8e18ff */
[----:B------:R-:W-:Y:S02]  /*6170*/  LEA R5, R88, UR47, 0x4 ;  /* 0x0000002f58057c11 */ /* 0x000fe4000f8e20ff */
[----:B------:R-:W2:Y:S02]  /*6180*/  SYNCS.PHASECHK.TRANS64.TRYWAIT P0, [R0+URZ+0x80], R3 ;  /* 0x00008003000075a7 */ /* 0x000ea400080011ff */
[----:B--23--:R-:W-:Y:S05]  /*6190*/  @!P0 BRA `(.L_x_76) ;  /* 0x0000009400548947 */ /* 0x00cfea0003800000 */
.L_x_212:
[----:B------:R-:W-:Y:S01]  /*61a0*/  R2UR UR7, R94 ;  /* 0x000000005e0772ca */ /* 0x000fe200000e0000 */
[----:B------:R-:W3:Y:S01]  /*61b0*/  LDS.128 R4, [R5+0xe0] ;  /* 0x0000e00005047984 */ /* 0x000ee20000000c00 */
[----:B--2---:R-:W-:Y:S01]  /*61c0*/  VIADD R0, R0, 0x90 ;  /* 0x0000009000007836 */ /* 0x004fe20000000000 */
[----:B------:R-:W-:Y:S04]  /*61d0*/  UISETP.GE.AND UP0, UPT, UR44, 0x1, UPT ;  /* 0x000000012c00788c */ /* 0x000fe8000bf06270 */
[----:B------:R-:W-:Y:S01]  /*61e0*/  PRMT R0, RZ, 0x654, R0 ;  /* 0x00000654ff007816 */ /* 0x000fe20000000000 */
[----:B------:R-:W-:Y:S01]  /*61f0*/  @!PT LDS RZ, [RZ] ;  /* 0x00000000fffff984 */ /* 0x000fe20000000800 */
[----:B------:R-:W-:Y:S01]  /*6200*/  @!PT LDS RZ, [RZ] ;  /* 0x00000000fffff984 */ /* 0x000fe20000000800 */
[----:B------:R-:W-:Y:S01]  /*6210*/  @!PT LDS RZ, [RZ] ;  /* 0x00000000fffff984 */ /* 0x000fe20000000800 */
[----:B------:R-:W-:Y:S01]  /*6220*/  @!PT LDS RZ, [RZ] ;  /* 0x00000000fffff984 */ /* 0x000fe20000000800 */
[----:B------:R2:W-:Y:S06]  /*6230*/  MEMBAR.ALL.CTA ;  /* 0x0000000000007992 */ /* 0x0005ec0000008000 */
[----:B--2---:R-:W2:Y:S02]  /*6240*/  FENCE.VIEW.ASYNC.S ;  /* 0x00000000000073c6 */ /* 0x004ea40000000000 */
[----:B--2---:R2:W-:Y:S01]  /*6250*/  SYNCS.ARRIVE.TRANS64.RED.A1T0 RZ, [R0+URZ], RZ ;  /* 0x000000ff00ff79a7 */ /* 0x0045e200081004ff */
[----:B---3--:R-:W-:Y:S11]  /*6260*/  LOP3.LUT P0, RZ, R6, 0x1, RZ, 0xc0, !PT ;  /* 0x0000000106ff7812 */ /* 0x008ff6000780c0ff */
[----:B------:R-:W-:Y:S02]  /*6270*/  @!UPT UIADD3 URZ, UPT, UPT, URZ, URZ, URZ ;  /* 0x000000fffffff290 */ /* 0x000fe4000fffe0ff */
[----:B------:R-:W-:Y:S01]  /*6280*/  VOTEU.ANY UP1, P0 ;  /* 0x0000000000ff7886 */ /* 0x000fe20000020100 */
[----:B------:R-:W-:Y:S01]  /*6290*/  PLOP3.LUT P0, PT, PT, PT, UP1, 0x80, 0x8 ;  /* 0x000000000008781c */ /* 0x000fe20003f0f018 */
[----:B------:R-:W-:Y:S06]  /*62a0*/  UP2UR UR4, UPR, URZ, 0x2 ;  /* 0x00000002ff047883 */ /* 0x000fec0008000000 */
[----:B------:R-:W-:Y:S06]  /*62b0*/  IMAD.U32 R96, RZ, RZ, UR4 ;  /* 0x00000004ff607e24 */ /* 0x000fec000f8e00ff */
[----:B------:R-:W-:Y:S02]  /*62c0*/  @P0 SHF.R.U32.HI R3, RZ, 0x10, R5 ;  /* 0x00000010ff030819 */ /* 0x000fe40000011605 */
[----:B------:R-:W-:Y:S02]  /*62d0*/  @P0 MOV R8, R4 ;  /* 0x0000000400080202 */ /* 0x000fe40000000f00 */
[----:B------:R-:W-:Y:S02]  /*62e0*/  @P0 R2UR UR4, R3 ;  /* 0x00000000030402ca */ /* 0x000fe400000e0000 */
[----:B------:R-:W-:Y:S02]  /*62f0*/  @P0 LOP3.LUT R4, R5, 0xffff, RZ, 0xc0, !PT ;  /* 0x0000ffff05040812 */ /* 0x000fe400078ec0ff */
[----:B------:R-:W-:Y:S02]  /*6300*/  @P0 R2UR UR6, R8 ;  /* 0x00000000080602ca */ /* 0x000fe400000e0000 */
[----:B------:R-:W-:Y:S07]  /*6310*/  @P0 R2UR UR5, R4 ;  /* 0x00000000040502ca */ /* 0x000fee00000e0000 */
[----:B------:R-:W-:Y:S02]  /*6320*/  @UP1 UMOV UR7, UR4 ;  /* 0x0000000400071c82 */ /* 0x000fe40008000000 */
[----:B------:R-:W-:Y:S02]  /*6330*/  IMAD.U32 R94, RZ, RZ, UR7 ;  /* 0x00000007ff5e7e24 */ /* 0x000fe4000f8e00ff */
[----:B------:R-:W-:Y:S02]  /*6340*/  @UP1 UMOV UR39, UR6 ;  /* 0x0000000600271c82 */ /* 0x000fe40008000000 */
[----:B------:R-:W-:Y:S01]  /*6350*/  @UP1 UMOV UR38, UR5 ;  /* 0x0000000500261c82 */ /* 0x000fe20008000000 */
[----:B--2---:R-:W-:Y:S05]  /*6360*/  BRA.U !UP0, `(.L_x_77) ;  /* 0x0000000108d07547 */ /* 0x004fea000b800000 */
[----:B------:R-:W2:Y:S01]  /*6370*/  LDCU UR14, c[0x0][0xd20] ;  /* 0x0001a400ff0e77ac */ /* 0x000ea20008000800 */
[----:B------:R-:W-:Y:S01]  /*6380*/  R2UR UR10, R85 ;  /* 0x00000000550a72ca */ /* 0x000fe200000e0000 */
[----:B-1----:R-:W-:Y:S02]  /*6390*/  UIMAD.WIDE.U32 UR4, UR57, UR63, URZ ;  /* 0x0000003f390472a5 */ /* 0x002fe4000f8e00ff */
[----:B------:R-:W-:Y:S02]  /*63a0*/  UISETP.NE.AND UP0, UPT, UR62, 0x1, UPT ;  /* 0x000000013e00788c */ /* 0x000fe4000bf05270 */
[----:B------:R-:W-:Y:S02]  /*63b0*/  UIMAD.WIDE.U32 UR8, UR38, UR63, URZ ;  /* 0x0000003f260872a5 */ /* 0x000fe4000f8e00ff */
[----:B------:R-:W-:Y:S02]  /*63c0*/  UISETP.NE.AND UP1, UPT, UR45, 0x1, UPT ;  /* 0x000000012d00788c */ /* 0x000fe4000bf25270 */
[----:B------:R-:W-:Y:S04]  /*63d0*/  UIMAD.WIDE.U32 UR12, UR39, UR60, URZ ;  /* 0x0000003c270c72a5 */ /* 0x000fe8000f8e00ff */
[----:B------:R-:W-:Y:S02]  /*63e0*/  UIMAD.WIDE.U32 UR6, UR10, UR60, URZ ;  /* 0x0000003c0a0672a5 */ /* 0x000fe4000f8e00ff */
[----:B------:R-:W-:Y:S01]  /*63f0*/  UISETP.NE.AND UP2, UPT, UR44, 0x1, UPT ;  /* 0x000000012c00788c */ /* 0x000fe2000bf45270 */
[----:B------:R-:W-:Y:S02]  /*6400*/  UMOV UR4, UR5 ;  /* 0x0000000500047c82 */ /* 0x000fe40008000000 */
[----:B--2---:R-:W-:Y:S03]  /*6410*/  USHF.R.U32.HI UR5, URZ, UR14, UR4 ;  /* 0x0000000eff057299 */ /* 0x004fe60008011604 */
[----:B------:R-:W-:Y:S02]  /*6420*/  UMOV UR4, UR7 ;  /* 0x0000000700047c82 */ /* 0x000fe40008000000 */
[----:B------:R-:W-:Y:S02]  /*6430*/  USHF.R.U32.HI UR7, URZ, UR61, UR4 ;  /* 0x0000003dff077299 */ /* 0x000fe40008011604 */
[----:B------:R-:W-:Y:S02]  /*6440*/  USEL UR4, UR57, UR5, !UP0 ;  /* 0x0000000539047287 */ /* 0x000fe4000c000000 */
[----:B------:R-:W-:Y:S01]  /*6450*/  USEL UR7, UR10, UR7, !UP1 ;  /* 0x000000070a077287 */ /* 0x000fe2000c800000 */
[----:B------:R-:W-:Y:S01]  /*6460*/  UMOV UR5, UR9 ;  /* 0x0000000900057c82 */ /* 0x000fe20008000000 */
[----:B------:R-:W-:Y:S02]  /*6470*/  UIMAD.WIDE.U32 UR8, UR4, UR42, URZ ;  /* 0x0000002a040872a5 */ /* 0x000fe4000f8e00ff */
[----:B------:R-:W-:Y:S03]  /*6480*/  USHF.R.U32.HI UR6, URZ, UR14, UR5 ;  /* 0x0000000eff067299 */ /* 0x000fe60008011605 */
[----:B------:R-:W-:Y:S01]  /*6490*/  UMOV UR5, UR13 ;  /* 0x0000000d00057c82 */ /* 0x000fe20008000000 */
[----:B------:R-:W-:Y:S02]  /*64a0*/  UIMAD.WIDE.U32 UR12, UR7, UR42, URZ ;  /* 0x0000002a070c72a5 */ /* 0x000fe4000f8e00ff */
[----:B------:R-:W-:Y:S02]  /*64b0*/  USEL UR6, UR38, UR6, !UP0 ;  /* 0x0000000626067287 */ /* 0x000fe4000c000000 */
[----:B------:R-:W-:Y:S01]  /*64c0*/  USHF.R.U32.HI UR5, URZ, UR61, UR5 ;  /* 0x0000003dff057299 */ /* 0x000fe20008011605 */
[----:B------:R-:W-:Y:S02]  /*64d0*/  UMOV UR8, UR9 ;  /* 0x0000000900087c82 */ /* 0x000fe40008000000 */
[----:B------:R-:W-:Y:S02]  /*64e0*/  @UP2 USHF.R.U32.HI UR4, URZ, UR43, UR8 ;  /* 0x0000002bff042299 */ /* 0x000fe40008011608 */
[----:B------:R-:W-:Y:S02]  /*64f0*/  USEL UR5, UR39, UR5, !UP1 ;  /* 0x0000000527057287 */ /* 0x000fe4000c800000 */
[----:B------:R-:W-:Y:S01]  /*6500*/  UIMAD UR4, UR44, UR4, URZ ;  /* 0x000000042c0472a4 */ /* 0x000fe2000f8e02ff */
[----:B------:R-:W-:Y:S01]  /*6510*/  UMOV UR8, UR13 ;  /* 0x0000000d00087c82 */ /* 0x000fe20008000000 */
[----:B------:R-:W-:Y:S02]  /*6520*/  UIMAD.WIDE.U32 UR12, UR6, UR42, URZ ;  /* 0x0000002a060c72a5 */ /* 0x000fe4000f8e00ff */
[----:B------:R-:W-:Y:S02]  /*6530*/  @UP2 USHF.R.U32.HI UR7, URZ, UR43, UR8 ;  /* 0x0000002bff072299 */ /* 0x000fe40008011608 */
[----:B------:R-:W-:Y:S02]  /*6540*/  UISETP.GE.AND UP0, UPT, UR6, UR4, UPT ;  /* 0x000000040600728c */ /* 0x000fe4000bf06270 */
[----:B------:R-:W-:Y:S01]  /*6550*/  UIMAD UR8, UR44, UR7, URZ ;  /* 0x000000072c0872a4 */ /* 0x000fe2000f8e02ff */
[----:B------:R-:W-:Y:S03]  /*6560*/  UMOV UR4, UR13 ;  /* 0x0000000d00047c82 */ /* 0x000fe60008000000 */
[----:B------:R-:W-:Y:S02]  /*6570*/  UISETP.GE.OR UP0, UPT, UR5, UR8, UP0 ;  /* 0x000000080500728c */ /* 0x000fe40008706670 */
[----:B------:R-:W-:Y:S02]  /*6580*/  USHF.R.U32.HI UR4, URZ, UR43, UR4 ;  /* 0x0000002bff047299 */ /* 0x000fe40008011604 */
[----:B------:R-:W-:Y:S02]  /*6590*/  UIMAD.WIDE.U32 UR8, UR5, UR42, URZ ;  /* 0x0000002a050872a5 */ /* 0x000fe4000f8e00ff */
[----:B------:R-:W-:Y:S02]  /*65a0*/  USEL UR12, UR6, UR4, !UP2 ;  /* 0x00000004060c7287 */ /* 0x000fe4000d000000 */
[----:B------:R-:W-:Y:S02]  /*65b0*/  UIADD3 UR8, UPT, UPT, -UR5, URZ, URZ ;  /* 0x000000ff05087290 */ /* 0x000fe4000fffe1ff */
[----:B------:R-:W-:Y:S01]  /*65c0*/  UIADD3 UR10, UPT, UPT, -UR12, URZ, URZ ;  /* 0x000000ff0c0a7290 */ /* 0x000fe2000fffe1ff */
[----:B------:R-:W-:Y:S01]  /*65d0*/  @!UP0 UMOV UR4, UR9 ;  /* 0x0000000900048c82 */ /* 0x000fe20008000000 */
[----:B------:R-:W-:Y:S02]  /*65e0*/  UIADD3 UR9, UPT, UPT, -UR6, URZ, URZ ;  /* 0x000000ff06097290 */ /* 0x000fe4000fffe1ff */
[----:B------:R-:W-:Y:S02]  /*65f0*/  @!UP0 USHF.R.U32.HI UR4, URZ, UR43, UR4 ;  /* 0x0000002bff048299 */ /* 0x000fe40008011604 */
[----:B------:R-:W-:Y:S02]  /*6600*/  UIMAD UR10, UR44, UR10, UR6 ;  /* 0x0000000a2c0a72a4 */ /* 0x000fe4000f8e0206 */
[----:B------:R-:W-:Y:S04]  /*6610*/  @!UP0 USEL UR4, UR5, UR4, !UP2 ;  /* 0x0000000405048287 */ /* 0x000fe8000d000000 */
[----:B------:R-:W-:Y:S02]  /*6620*/  @!UP0 UIMAD UR10, UR7, UR10, UR4 ;  /* 0x0000000a070a82a4 */ /* 0x000fe4000f8e0204 */
[----:B------:R-:W-:Y:S02]  /*6630*/  @!UP0 UIADD3 UR12, UPT, UPT, UR12, -UR4, URZ ;  /* 0x800000040c0c8290 */ /* 0x000fe4000fffe0ff */
[----:B------:R-:W-:Y:S02]  /*6640*/  UIMAD UR7, UR45, UR8, UR39 ;  /* 0x000000082d0772a4 */ /* 0x000fe4000f8e0227 */
[----:B------:R-:W-:Y:S02]  /*6650*/  @!UP0 UIMAD UR6, UR12, UR44, UR5 ;  /* 0x0000002c0c0682a4 */ /* 0x000fe4000f8e0205 */
[----:B------:R-:W-:Y:S01]  /*6660*/  UIMAD UR4, UR62, UR9, UR38 ;  /* 0x000000093e0472a4 */ /* 0x000fe2000f8e0226 */
[----:B------:R-:W-:Y:S02]  /*6670*/  @!UP0 UMOV UR5, UR10 ;  /* 0x0000000a00058c82 */ /* 0x000fe40008000000 */
[----:B------:R-:W-:Y:S02]  /*6680*/  UIMAD UR39, UR5, UR45, UR7 ;  /* 0x0000002d052772a4 */ /* 0x000fe4000f8e0207 */
[----:B------:R-:W-:Y:S11]  /*6690*/  UIMAD UR38, UR6, UR62, UR4 ;  /* 0x0000003e062672a4 */ /* 0x000ff6000f8e0204 */
[----:B------:R-:W-:Y:S01]  /*66a0*/  @!UPT UIADD3 URZ, UPT, UPT, URZ, URZ, URZ ;  /* 0x000000fffffff290 */ /* 0x000fe2000fffe0ff */
.L_x_77:
[----:B------:R-:W-:Y:S01]  /*66b0*/  UISETP.NE.AND UP0, UPT, UR41, 0x1, UPT ;  /* 0x000000012900788c */ /* 0x000fe2000bf05270 */
[----:B------:R-:W-:Y:S01]  /*66c0*/  R2UR UR16, R95 ;  /* 0x000000005f1072ca */ /* 0x000fe200000e0000 */
[----:B------:R-:W-:Y:S01]  /*66d0*/  USHF.L.U32 UR49, UR11, 0x7, URZ ;  /* 0x000000070b317899 */ /* 0x000fe200080006ff */
[----:B------:R-:W-:Y:S01]  /*66e0*/  IADD3 R88, PT, PT, R88, 0x1, RZ ;  /* 0x0000000158587810 */ /* 0x000fe20007ffe0ff */
[----:B------:R-:W-:Y:S07]  /*66f0*/  USHF.L.U32 UR54, UR25, 0x8, URZ ;  /* 0x0000000819367899 */ /* 0x000fee00080006ff */
[----:B------:R-:W2:Y:S01]  /*6700*/  @!UP0 LDCU.128 UR12, c[0x0][0xd10] ;  /* 0x0001a200ff0c87ac */ /* 0x000ea20008000c00 */
[----:B------:R-:W3:Y:S01]  /*6710*/  @!UP0 LDCU UR5, c[0x0][0xd0c] ;  /* 0x0001a180ff0587ac */ /* 0x000ee20008000800 */
[----:B------:R-:W1:Y:S01]  /*6720*/  @!UP0 LDCU UR10, c[0x0][0xd20] ;  /* 0x0001a400ff0a87ac */ /* 0x000e620008000800 */
[----:B--2---:R-:W-:Y:S02]  /*6730*/  UIMAD.WIDE.U32 UR8, UR39, UR12, URZ ;  /* 0x0000000c270872a5 */ /* 0x004fe4000f8e00ff */
[----:B------:R-:W-:Y:S02]  /*6740*/  UIMAD.WIDE.U32 UR6, UR38, UR15, URZ ;  /* 0x0000000f260672a5 */ /* 0x000fe4000f8e00ff */
[----:B------:R-:W-:Y:S03]  /*6750*/  @!UP0 UISETP.NE.AND UP1, UPT, UR14, 0x1, UPT ;  /* 0x000000010e00888c */ /* 0x000fe6000bf25270 */
[----:B------:R-:W-:Y:S01]  /*6760*/  @!UP0 UMOV UR4, UR9 ;  /* 0x0000000900048c82 */ /* 0x000fe20008000000 */
[----:B---3--:R-:W-:Y:S02]  /*6770*/  @!UP0 UISETP.NE.AND UP2, UPT, UR5, 0x1, UPT ;  /* 0x000000010500888c */ /* 0x008fe4000bf45270 */
[----:B------:R-:W-:Y:S01]  /*6780*/  @!UP0 USHF.R.U32.HI UR4, URZ, UR13, UR4 ;  /* 0x0000000dff048299 */ /* 0x000fe20008011604 */
[----:B------:R-:W-:Y:S02]  /*6790*/  @!UP0 UMOV UR6, UR7 ;  /* 0x0000000700068c82 */ /* 0x000fe40008000000 */
[----:B-1----:R-:W-:Y:S02]  /*67a0*/  @!UP0 USHF.R.U32.HI UR6, URZ, UR10, UR6 ;  /* 0x0000000aff068299 */ /* 0x002fe40008011606 */
[----:B------:R-:W-:Y:S02]  /*67b0*/  @!UP0 USEL UR7, UR39, UR4, !UP2 ;  /* 0x0000000427078287 */ /* 0x000fe4000d000000 */
[----:B------:R-:W-:Y:S04]  /*67c0*/  @!UP0 USEL UR6, UR38, UR6, !UP1 ;  /* 0x0000000626068287 */ /* 0x000fe8000c800000 */
[----:B------:R-:W-:Y:S02]  /*67d0*/  @!UP0 UIADD3 UR4, UPT, UPT, -UR7, UR6, URZ ;  /* 0x0000000607048290 */ /* 0x000fe4000fffe1ff */
[----:B------:R-:W-:Y:S02]  /*67e0*/  @!UP0 UIADD3 UR6, UPT, UPT, UR7, -UR6, URZ ;  /* 0x8000000607068290 */ /* 0x000fe4000fffe0ff */
[----:B------:R-:W-:Y:S02]  /*67f0*/  @!UP0 UIMAD UR39, UR4, UR5, UR39 ;  /* 0x00000005042782a4 */ /* 0x000fe4000f8e0227 */
[----:B------:R-:W-:Y:S02]  /*6800*/  @!UP0 UIMAD UR38, UR6, UR14, UR38 ;  /* 0x0000000e062682a4 */ /* 0x000fe4000f8e0226 */
[----:B------:R-:W-:Y:S09]  /*6810*/  ULOP3.LUT UP0, URZ, UR16, 0x1f0, URZ, 0xc0, !UPT ;  /* 0x000001f010ff7892 */ /* 0x000ff2000f80c0ff */
[----:B------:R-:W-:Y:S05]  /*6820*/  BRA.U !UP0, `(.L_x_78) ;  /* 0x00000001087c7547 */ /* 0x000fea000b800000 */
[----:B------:R-:W1:Y:S01]  /*6830*/  LDCU.64 UR8, c[0x4][0x80] ;  /* 0x01001000ff0877ac */ /* 0x000e620008000a00 */
[----:B------:R-:W-:Y:S01]  /*6840*/  MOV R16, 0x0 ;  /* 0x0000000000107802 */ /* 0x000fe20000000f00 */
[----:B------:R-:W-:Y:S02]  /*6850*/  HFMA2 R12, -RZ, RZ, 0, 5.9604644775390625e-08 ;  /* 0x00000001ff0c7431 */ /* 0x000fe400000001ff */
[----:B------:R-:W-:Y:S01]  /*6860*/  IMAD.MOV.U32 R8, RZ, RZ, 0x70 ;  /* 0x00000070ff087424 */ /* 0x000fe200078e00ff */
[----:B------:R2:W3:Y:S01]  /*6870*/  LDC.64 R14, c[0x4][R16] ;  /* 0x01000000100e7b82 */ /* 0x0004e20000000a00 */
[----:B------:R-:W4:Y:S01]  /*6880*/  LDCU.64 UR6, c[0x4][0x88] ;  /* 0x01001100ff0677ac */ /* 0x000f220008000a00 */
[----:B------:R-:W-:Y:S01]  /*6890*/  IMAD.MOV.U32 R13, RZ, RZ, RZ ;  /* 0x000000ffff0d7224 */ /* 0x000fe200078e00ff */
[----:B------:R-:W2:Y:S01]  /*68a0*/  LDCU.64 UR4, c[0x4][0x8] ;  /* 0x01000100ff0477ac */ /* 0x000ea20008000a00 */
[----:B-1----:R-:W-:Y:S01]  /*68b0*/  MOV R5, UR9 ;  /* 0x0000000900057c02 */ /* 0x002fe20008000f00 */
[----:B------:R-:W-:Y:S01]  /*68c0*/  IMAD.U32 R4, RZ, RZ, UR8 ;  /* 0x00000008ff047e24 */ /* 0x000fe2000f8e00ff */
[----:B----4-:R-:W-:Y:S01]  /*68d0*/  MOV R7, UR7 ;  /* 0x0000000700077c02 */ /* 0x010fe20008000f00 */
[----:B------:R-:W-:Y:S01]  /*68e0*/  IMAD.U32 R6, RZ, RZ, UR6 ;  /* 0x00000006ff067e24 */ /* 0x000fe2000f8e00ff */
[----:B--2---:R-:W-:Y:S01]  /*68f0*/  MOV R11, UR5 ;  /* 0x00000005000b7c02 */ /* 0x004fe20008000f00 */
[----:B------:R-:W-:Y:S02]  /*6900*/  IMAD.U32 R10, RZ, RZ, UR4 ;  /* 0x00000004ff0a7e24 */ /* 0x000fe4000f8e00ff */
[----:B------:R-:W-:Y:S07]  /*6910*/  LEPC R20, `(.L_x_79) ;  /* 0x000000001014794e */ /* 0x000fee0000000000 */
[----:B---3-5:R-:W-:Y:S05]  /*6920*/  CALL.ABS.NOINC R14 ;  /* 0x000000000e007343 */ /* 0x028fea0003c00000 */
.L_x_79:
[----:B------:R-:W1:Y:S01]  /*6930*/  LDCU.64 UR8, c[0x4][0x80] ;  /* 0x01001000ff0877ac */ /* 0x000e620008000a00 */
[----:B------:R-:W2:Y:S01]  /*6940*/  LDC.64 R16, c[0x4][R16] ;  /* 0x0100000010107b82 */ /* 0x000ea20000000a00 */
[----:B------:R-:W-:Y:S02]  /*6950*/  HFMA2 R12, -RZ, RZ, 0, 5.9604644775390625e-08 ;  /* 0x00000001ff0c7431 */ /* 0x000fe400000001ff */
[----:B------:R-:W-:Y:S02]  /*6960*/  IMAD.MOV.U32 R8, RZ, RZ, 0x70 ;  /* 0x00000070ff087424 */ /* 0x000fe400078e00ff */
[----:B------:R-:W-:Y:S01]  /*6970*/  IMAD.MOV.U32 R13, RZ, RZ, RZ ;  /* 0x000000ffff0d7224 */ /* 0x000fe200078e00ff */
[----:B------:R-:W3:Y:S01]  /*6980*/  LDCU.64 UR6, c[0x4][0x88] ;  /* 0x01001100ff0677ac */ /* 0x000ee20008000a00 */
[----:B------:R-:W4:Y:S01]  /*6990*/  LDCU.64 UR4, c[0x4][0x8] ;  /* 0x01000100ff0477ac */ /* 0x000f220008000a00 */
[----:B-1----:R-:W-:Y:S02]  /*69a0*/  MOV R4, UR8 ;  /* 0x0000000800047c02 */ /* 0x002fe40008000f00 */
[----:B------:R-:W-:Y:S02]  /*69b0*/  MOV R5, UR9 ;  /* 0x0000000900057c02 */ /* 0x000fe40008000f00 */
[----:B---3--:R-:W-:Y:S01]  /*69c0*/  MOV R7, UR7 ;  /* 0x0000000700077c02 */ /* 0x008fe20008000f00 */
[----:B------:R-:W-:Y:S01]  /*69d0*/  IMAD.U32 R6, RZ, RZ, UR6 ;  /* 0x00000006ff067e24 */ /* 0x000fe2000f8e00ff */
[----:B----4-:R-:W-:Y:S01]  /*69e0*/  MOV R11, UR5 ;  /* 0x00000005000b7c02 */ /* 0x010fe20008000f00 */
[----:B------:R-:W-:Y:S02]  /*69f0*/  IMAD.U32 R10, RZ, RZ, UR4 ;  /* 0x00000004ff0a7e24 */ /* 0x000fe4000f8e00ff */
[----:B------:R-:W-:Y:S07]  /*6a00*/  LEPC R20, `(.L_x_78) ;  /* 0x000000001014794e */ /* 0x000fee0000000000 */
[----:B--2---:R-:W-:Y:S05]  /*6a10*/  CALL.ABS.NOINC R16 ;  /* 0x0000000010007343 */ /* 0x004fea0003c00000 */
.L_x_78:
[----:B------:R-:W-:Y:S02]  /*6a20*/  R2UR UR8, R86 ;  /* 0x00000000560872ca */ /* 0x000fe400000e0000 */
[----:B------:R-:W-:Y:S02]  /*6a30*/  R2UR UR7, R84 ;  /* 0x00000000540772ca */ /* 0x000fe400000e0000 */
[----:B------:R-:W-:Y:S02]  /*6a40*/  R2UR UR6, R83 ;  /* 0x00000000530672ca */ /* 0x000fe400000e0000 */
[----:B------:R-:W-:Y:S02]  /*6a50*/  R2UR UR5, R82 ;  /* 0x00000000520572ca */ /* 0x000fe400000e0000 */
[----:B------:R-:W-:Y:S02]  /*6a60*/  R2UR UR4, R81 ;  /* 0x00000000510472ca */ /* 0x000fe400000e0000 */
[----:B------:R-:W-:Y:S03]  /*6a70*/  ISETP.NE.U32.AND P4, PT, R76, RZ, PT ;  /* 0x000000ff4c00720c */ /* 0x000fe60003f85070 */
[----:B------:R-:W-:Y:S01]  /*6a80*/  UISETP.NE.AND UP2, UPT, UR8, URZ, UPT ;  /* 0x000000ff0800728c */ /* 0x000fe2000bf45270 */
[----:B------:R-:W-:Y:S01]  /*6a90*/  ISETP.NE.AND.EX P4, PT, R77, RZ, PT, P4 ;  /* 0x000000ff4d00720c */ /* 0x000fe20003f85340 */
[----:B------:R-:W-:Y:S04]  /*6aa0*/  UISETP.NE.U32.AND UP0, UPT, UR7, URZ, UPT ;  /* 0x000000ff0700728c */ /* 0x000fe8000bf05070 */
[----:B------:R-:W-:Y:S01]  /*6ab0*/  ISETP.NE.U32.AND P2, PT, RZ, UR5, PT ;  /* 0x00000005ff007c0c */ /* 0x000fe2000bf45070 */
[----:B------:R-:W-:Y:S01]  /*6ac0*/  UISETP.NE.AND.EX UP1, UPT, UR6, URZ, UPT, UP0 ;  /* 0x000000ff0600728c */ /* 0x000fe2000bf25300 */
[----:B------:R-:W-:Y:S01]  /*6ad0*/  PLOP3.LUT P1, PT, PT, PT, UP2, 0x80, 0x8 ;  /* 0x000000000008781c */ /* 0x000fe20003f2f028 */
[----:B------:R-:W-:Y:S01]  /*6ae0*/  UPLOP3.LUT UP0, UPT, UPT, UPT, UPT, 0x40, 0x4 ;  /* 0x000000000004789c */ /* 0x000fe20003f0e870 */
[----:B------:R-:W-:Y:S01]  /*6af0*/  ISETP.NE.AND.EX P2, PT, RZ, UR4, PT, P2 ;  /* 0x00000004ff007c0c */ /* 0x000fe2000bf45320 */
[----:B------:R-:W-:Y:S06]  /*6b00*/  @UP2 UPLOP3.LUT UP0, UPT, UPT, UPT, UP1, 0x80, 0x8 ;  /* 0x000000000008289c */ /* 0x000fec0003f0f010 */
[----:B------:R-:W-:Y:S01]  /*6b10*/  PLOP3.LUT P0, PT, PT, PT, UP0, 0x80, 0x8 ;  /* 0x000000000008781c */ /* 0x000fe20003f0f008 */
[----:B------:R-:W-:Y:S01]  /*6b20*/  @!UPT UIADD3 URZ, UPT, UPT, URZ, URZ, URZ ;  /* 0x000000fffffff290 */ /* 0x000fe2000fffe0ff */
[----:B------:R-:W-:Y:S11]  /*6b30*/  BRA.U !UP1, `(.L_x_80) ;  /* 0x0000000109487547 */ /* 0x000ff6000b800000 */
[----:B------:R-:W1:Y:S01]  /*6b40*/  LDCU.64 UR8, c[0x0][0x358] ;  /* 0x00006b00ff0877ac */ /* 0x000e620008000a00 */
[----:B------:R-:W-:Y:S01]  /*6b50*/  R2UR UR5, R82 ;  /* 0x00000000520572ca */ /* 0x000fe200000e0000 */
[----:B------:R-:W-:Y:S01]  /*6b60*/  IMAD.MOV.U32 R79, RZ, RZ, 0x1 ;  /* 0x00000001ff4f7424 */ /* 0x000fe200078e00ff */
[----:B------:R-:W-:Y:S01]  /*6b70*/  R2UR UR4, R81 ;  /* 0x00000000510472ca */ /* 0x000fe200000e0000 */
[----:B------:R-:W-:Y:S01]  /*6b80*/  IMAD.MOV.U32 R0, RZ, RZ, 0x1 ;  /* 0x00000001ff007424 */ /* 0x000fe200078e00ff */
[----:B------:R-:W-:Y:S09]  /*6b90*/  R2UR UR6, R84 ;  /* 0x00000000540672ca */ /* 0x000ff200000e0000 */
[----:B------:R-:W-:Y:S04]  /*6ba0*/  UISETP.NE.U32.AND UP0, UPT, UR5, URZ, UPT ;  /* 0x000000ff0500728c */ /* 0x000fe8000bf05070 */
[----:B------:R-:W-:Y:S06]  /*6bb0*/  UISETP.NE.AND.EX UP0, UPT, UR4, URZ, UPT, UP0 ;  /* 0x000000ff0400728c */ /* 0x000fec000bf05300 */
[----:B------:R-:W-:Y:S05]  /*6bc0*/  PLOP3.LUT P3, PT, PT, PT, UP0, 0x80, 0x8 ;  /* 0x000000000008781c */ /* 0x000fea0003f6f008 */
[----:B------:R-:W2:Y:S01]  /*6bd0*/  @UP0 LDCU.64 UR4, c[0x0][0xa88] ;  /* 0x00015100ff0407ac */ /* 0x000ea20008000a00 */
[----:B------:R-:W-:Y:S07]  /*6be0*/  @UP0 UIMAD UR6, UR36, UR6, URZ ;  /* 0x00000006240602a4 */ /* 0x000fee000f8e02ff */
[----:B------:R-:W-:Y:S01]  /*6bf0*/  @!P3 PRMT R79, R0, 0x7610, R79 ;  /* 0x00007610004fb816 */ /* 0x000fe2000000004f */
[----:B--2---:R-:W-:Y:S06]  /*6c00*/  @UP0 UIMAD.WIDE UR4, UR6, 0x4, UR4 ;  /* 0x00000004060408a5 */ /* 0x004fec000f8e0204 */
[----:B------:R-:W-:Y:S02]  /*6c10*/  IMAD.U32 R4, RZ, RZ, UR4 ;  /* 0x00000004ff047e24 */ /* 0x000fe4000f8e00ff */
[----:B------:R-:W-:Y:S03]  /*6c20*/  IMAD.U32 R5, RZ, RZ, UR5 ;  /* 0x00000005ff057e24 */ /* 0x000fe6000f8e00ff */
[----:B------:R-:W2:Y:S02]  /*6c30*/  @!UP0 LDCU UR4, c[0x0][0xa80] ;  /* 0x00015000ff0487ac */ /* 0x000ea40008000800 */
[----:B-1---5:R1:W5:Y:S02]  /*6c40*/  @P3 LDG.E R41, desc[UR8][R4.64] ;  /* 0x0000000804293981 */ /* 0x022364000c1e1900 */
[----:B-12---:R-:W-:Y:S02]  /*6c50*/  @!P3 IMAD.U32 R41, RZ, RZ, UR4 ;  /* 0x00000004ff29be24 */ /* 0x006fe4000f8e00ff */
.L_x_80:
[----:B------:R-:W-:Y:S05]  /*6c60*/  @!P4 BRA `(.L_x_81) ;  /* 0x000000000024c947 */ /* 0x000fea0003800000 */
[----:B----4-:R-:W-:Y:S01]  /*6c70*/  ISETP.NE.U32.AND P3, PT, R74, RZ, PT ;  /* 0x000000ff4a00720c */ /* 0x010fe20003f65070 */
[----:B------:R-:W1:Y:S03]  /*6c80*/  LDCU.64 UR4, c[0x0][0x358] ;  /* 0x00006b00ff0477ac */ /* 0x000e660008000a00 */
[----:B------:R-:W-:Y:S11]  /*6c90*/  ISETP.NE.AND.EX P3, PT, R75, RZ, PT, P3 ;  /* 0x000000ff4b00720c */ /* 0x000ff60003f65330 */
[----:B------:R-:W-:Y:S02]  /*6ca0*/  @!UPT UIADD3 URZ, UPT, UPT, URZ, URZ, URZ ;  /* 0x000000fffffff290 */ /* 0x000fe4000fffe0ff */
[----:B------:R-:W2:Y:S01]  /*6cb0*/  @P3 LDC.64 R4, c[0x0][0xaa8] ;  /* 0x0002aa00ff043b82 */ /* 0x000ea20000000a00 */
[----:B------:R-:W-:Y:S04]  /*6cc0*/  @P3 IMAD R0, R76, UR36, RZ ;  /* 0x000000244c003c24 */ /* 0x000fe8000f8e02ff */
[----:B--2---:R-:W-:Y:S05]  /*6cd0*/  @P3 IMAD.WIDE R4, R0, 0x4, R4 ;  /* 0x0000000400043825 */ /* 0x004fea00078e0204 */
[----:B-1---5:R1:W5:Y:S02]  /*6ce0*/  @P3 LDG.E R36, desc[UR4][R4.64] ;  /* 0x0000000404243981 */ /* 0x022364000c1e1900 */
[----:B-1----:R-:W2:Y:S02]  /*6cf0*/  @!P3 LDC R36, c[0x0][0xaa0] ;  /* 0x0002a800ff24bb82 */ /* 0x002ea40000000800 */
.L_x_81:
[----:B-----5:R-:W-:Y:S01]  /*6d00*/  FSETP.NEU.AND P3, PT, R41, RZ, PT ;  /* 0x000000ff2900720b */ /* 0x020fe20003f6d000 */
[----:B------:R-:W-:Y:S01]  /*6d10*/  ULOP3.LUT UR4, UR56, 0x1, URZ, 0x3c, !UPT ;  /* 0x0000000138047892 */ /* 0x000fe2000f8e3cff */
[----:B------:R-:W-:Y:S01]  /*6d20*/  SEL R6, RZ, 0xffffffff, P2 ;  /* 0xffffffffff067807 */ /* 0x000fe20001000000 */
[----:B------:R-:W-:Y:S01]  /*6d30*/  IMAD.U32 R104, RZ, RZ, UR52 ;  /* 0x00000034ff687e24 */ /* 0x000fe2000f8e00ff */
[C---:B------:R-:W-:Y:S01]  /*6d40*/  @P1 LOP3.LUT P2, RZ, R79.reuse, 0xff, RZ, 0xc0, !PT ;  /* 0x000000ff4fff1812 */ /* 0x040fe2000784c0ff */
[----:B------:R-:W-:Y:S01]  /*6d50*/  IMAD.SHL.U32 R99, R90, 0x4, RZ ;  /* 0x000000045a637824 */ /* 0x000fe200078e00ff */
[----:B------:R-:W-:Y:S01]  /*6d60*/  @P1 SEL R5, RZ, 0xffffffff, P3 ;  /* 0xffffffffff051807 */ /* 0x000fe20001800000 */
[----:B------:R-:W-:Y:S01]  /*6d70*/  IMAD.U32 R102, RZ, RZ, UR4 ;  /* 0x00000004ff667e24 */ /* 0x000fe2000f8e00ff */
[----:B------:R-:W-:Y:S01]  /*6d80*/  LOP3.LUT P4, R87, R79, 0xff, RZ, 0xc0, !PT ;  /* 0x000000ff4f577812 */ /* 0x000fe2000788c0ff */
[----:B------:R-:W-:Y:S01]  /*6d90*/  IMAD.SHL.U32 R104, R104, 0x4000, RZ ;  /* 0x0000400068687824 */ /* 0x000fe200078e00ff */
[----:B------:R-:W-:Y:S01]  /*6da0*/  @P0 SEL R5, R6, R5, !P2 ;  /* 0x0000000506050207 */ /* 0x000fe20005000000 */
[----:B------:R-:W-:Y:S01]  /*6db0*/  IMAD.U32 R3, RZ, RZ, UR37 ;  /* 0x00000025ff037e24 */ /* 0x000fe2000f8e00ff */
[----:B------:R-:W-:Y:S01]  /*6dc0*/  PLOP3.LUT P0, PT, PT, PT, UP1, 0x80, 0x8 ;  /* 0x000000000008781c */ /* 0x000fe20003f0f018 */
[----:B------:R-:W-:Y:S01]  /*6dd0*/  IMAD.IADD R107, R91, 0x1, R104 ;  /* 0x000000015b6b7824 */ /* 0x000fe200078e0268 */
[----:B------:R-:W-:Y:S01]  /*6de0*/  @P1 LOP3.LUT R5, R5, 0x1, RZ, 0xc0, !PT ;  /* 0x0000000105051812 */ /* 0x000fe200078ec0ff */
[----:B------:R-:W-:Y:S01]  /*6df0*/  IMAD.SHL.U32 R98, R92, 0x4, RZ ;  /* 0x000000045c627824 */ /* 0x000fe200078e00ff */
[----:B------:R-:W-:Y:S01]  /*6e00*/  BSSY B1, `(.L_x_82) ;  /* 0x000006a000017945 */ /* 0x000fe20003800000 */
[----:B------:R-:W-:Y:S01]  /*6e10*/  IMAD.IADD R105, R107, 0x1, R99 ;  /* 0x000000016b697824 */ /* 0x000fe200078e0263 */
[----:B------:R-:W-:Y:S01]  /*6e20*/  ISETP.NE.U32.OR P5, PT, R5, 0x1, !P1 ;  /* 0x000000010500780c */ /* 0x000fe20004fa5470 */
[----:B------:R-:W-:Y:S01]  /*6e30*/  IMAD.U32 R5, RZ, RZ, UR52 ;  /* 0x00000034ff057e24 */ /* 0x000fe2000f8e00ff */
[----:B------:R-:W-:Y:S01]  /*6e40*/  CS2R R70, SRZ ;  /* 0x0000000000467805 */ /* 0x000fe2000001ff00 */
[----:B------:R-:W-:Y:S01]  /*6e50*/  IMAD.MOV.U32 R101, RZ, RZ, 0x1 ;  /* 0x00000001ff657424 */ /* 0x000fe200078e00ff */
[----:B------:R-:W-:Y:S01]  /*6e60*/  P2R R97, PR, RZ, 0x20 ;  /* 0x00000020ff617803 */ /* 0x000fe20000000000 */
[----:B------:R-:W-:Y:S01]  /*6e70*/  IMAD.MOV.U32 R72, RZ, RZ, RZ ;  /* 0x000000ffff487224 */ /* 0x000fe200078e00ff */
[----:B------:R-:W-:Y:S01]  /*6e80*/  LEA R4, R5, UR47, 0x3 ;  /* 0x0000002f05047c11 */ /* 0x000fe2000f8e18ff */
[----:B------:R-:W-:Y:S01]  /*6e90*/  IMAD.U32 R5, RZ, RZ, UR37 ;  /* 0x00000025ff057e24 */ /* 0x000fe2000f8e00ff */
[----:B------:R-:W-:Y:S02]  /*6ea0*/  CS2R R68, SRZ ;  /* 0x0000000000447805 */ /* 0x000fe4000001ff00 */
[----:B------:R-:W-:Y:S02]  /*6eb0*/  CS2R R66, SRZ ;  /* 0x0000000000427805 */ /* 0x000fe4000001ff00 */
[----:B------:R-:W-:Y:S02]  /*6ec0*/  CS2R R64, SRZ ;  /* 0x0000000000407805 */ /* 0x000fe4000001ff00 */
[----:B------:R-:W-:Y:S02]  /*6ed0*/  CS2R R62, SRZ ;  /* 0x00000000003e7805 */ /* 0x000fe4000001ff00 */
[----:B------:R-:W-:Y:S02]  /*6ee0*/  SHF.L.U32 R0, R5, 0x1f, RZ ;  /* 0x0000001f05007819 */ /* 0x000fe400000006ff */
[----:B------:R-:W-:Y:S02]  /*6ef0*/  CS2R R60, SRZ ;  /* 0x00000000003c7805 */ /* 0x000fe4000001ff00 */
[----:B------:R-:W-:Y:S02]  /*6f00*/  @P5 SHF.L.U32 R7, R102, 0x1f, RZ ;  /* 0x0000001f66075819 */ /* 0x000fe400000006ff */
[----:B------:R-:W-:Y:S02]  /*6f10*/  CS2R R58, SRZ ;  /* 0x00000000003a7805 */ /* 0x000fe4000001ff00 */
[----:B------:R-:W-:Y:S02]  /*6f20*/  SEL R5, RZ, 0xffffffff, P3 ;  /* 0xffffffffff057807 */ /* 0x000fe40001800000 */
[----:B------:R-:W-:Y:S01]  /*6f30*/  CS2R R56, SRZ ;  /* 0x0000000000387805 */ /* 0x000fe2000001ff00 */
[----:B------:R-:W1:Y:S01]  /*6f40*/  @P5 SYNCS.PHASECHK.TRANS64.TRYWAIT P2, [R4+URZ+0x40], R7 ;  /* 0x00004007040055a7 */ /* 0x000e6200080411ff */
[----:B------:R-:W-:Y:S02]  /*6f50*/  CS2R R54, SRZ ;  /* 0x0000000000367805 */ /* 0x000fe4000001ff00 */
[----:B------:R-:W-:Y:S02]  /*6f60*/  @P0 SEL R5, R6, R5, !P4 ;  /* 0x0000000506050207 */ /* 0x000fe40006000000 */
[----:B------:R-:W-:Y:S02]  /*6f70*/  CS2R R52, SRZ ;  /* 0x0000000000347805 */ /* 0x000fe4000001ff00 */
[----:B------:R-:W-:Y:S02]  /*6f80*/  ISETP.NE.AND P0, PT, RZ, UR37, PT ;  /* 0x00000025ff007c0c */ /* 0x000fe4000bf05270 */
[----:B------:R-:W-:Y:S02]  /*6f90*/  CS2R R50, SRZ ;  /* 0x0000000000327805 */ /* 0x000fe4000001ff00 */
[----:B------:R-:W-:Y:S02]  /*6fa0*/  LOP3.LUT R5, R5, 0x1, RZ, 0xc0, !PT ;  /* 0x0000000105057812 */ /* 0x000fe400078ec0ff */
[----:B------:R-:W-:Y:S02]  /*6fb0*/  CS2R R48, SRZ ;  /* 0x0000000000307805 */ /* 0x000fe4000001ff00 */
[----:B------:R-:W-:Y:S02]  /*6fc0*/  CS2R R46, SRZ ;  /* 0x00000000002e7805 */ /* 0x000fe4000001ff00 */
[----:B------:R-:W-:Y:S02]  /*6fd0*/  CS2R R44, SRZ ;  /* 0x00000000002c7805 */ /* 0x000fe4000001ff00 */
[----:B------:R-:W-:Y:S02]  /*6fe0*/  ISETP.NE.U32.AND P3, PT, R5, 0x1, PT ;  /* 0x000000010500780c */ /* 0x000fe40003f65070 */
[----:B------:R-:W-:Y:S01]  /*6ff0*/  CS2R R42, SRZ ;  /* 0x00000000002a7805 */ /* 0x000fe2000001ff00 */
[----:B------:R-:W-:Y:S01]  /*7000*/  IMAD.MOV.U32 R40, RZ, RZ, RZ ;  /* 0x000000ffff287224 */ /* 0x000fe200078e00ff */
[----:B------:R-:W-:Y:S01]  /*7010*/  SEL R38, RZ, 0xe0, P0 ;  /* 0x000000e0ff267807 */ /* 0x000fe20000000000 */
[----:B------:R-:W-:Y:S01]  /*7020*/  IMAD.U32 R100, RZ, RZ, UR52 ;  /* 0x00000034ff647e24 */ /* 0x000fe2000f8e00ff */
[----:B------:R-:W-:Y:S01]  /*7030*/  P2R R103, PR, RZ, 0x8 ;  /* 0x00000008ff677803 */ /* 0x000fe20000000000 */
[----:B------:R3:W2:Y:S01]  /*7040*/  SYNCS.PHASECHK.TRANS64.TRYWAIT P1, [UR47+0xa0], R0 ;  /* 0x0000a000ff0075a7 */ /* 0x0006a2000802112f */
[----:B------:R-:W-:Y:S02]  /*7050*/  IMAD R37, R3, 0xe0, R2 ;  /* 0x000000e003257824 */ /* 0x000fe400078e0202 */
[----:B------:R-:W-:Y:S02]  /*7060*/  IMAD.IADD R108, R107, 0x1, R98 ;  /* 0x000000016b6c7824 */ /* 0x000fe400078e0262 */
[----:B------:R-:W-:Y:S01]  /*7070*/  IMAD.IADD R106, R98, 0x1, R105 ;  /* 0x00000001626a7824 */ /* 0x000fe200078e0269 */
[----:B-1----:R-:W-:Y:S01]  /*7080*/  @P5 SEL R101, RZ, 0x1, !P2 ;  /* 0x00000001ff655807 */ /* 0x002fe20005000000 */
[----:B---3--:R-:W-:Y:S06]  /*7090*/  @!P5 BRA `(.L_x_83) ;  /* 0x000000040000d947 */ /* 0x008fec0003800000 */
[----:B------:R-:W-:Y:S01]  /*70a0*/  HFMA2 R42, -RZ, RZ, 0, 0 ;  /* 0x00000000ff2a7431 */ /* 0x000fe200000001ff */
[----:B------:R-:W-:Y:S01]  /*70b0*/  ISETP.NE.AND P0, PT, R101, RZ, PT ;  /* 0x000000ff6500720c */ /* 0x000fe20003f05270 */
[----:B------:R-:W-:Y:S01]  /*70c0*/  IMAD.MOV.U32 R40, RZ, RZ, RZ ;  /* 0x000000ffff287224 */ /* 0x000fe200078e00ff */
[----:B------:R-:W-:Y:S11]  /*70d0*/  BSSY B0, `(.L_x_84) ;  /* 0x0000005000007945 */ /* 0x000ff60003800000 */
[----:B------:R-:W-:Y:S05]  /*70e0*/  @P0 BRA `(.L_x_85) ;  /* 0x00000000000c0947 */ /* 0x000fea0003800000 */
[----:B------:R-:W-:Y:S04]  /*70f0*/  SHF.L.U32 R3, R102, 0x1f, RZ ;  /* 0x0000001f66037819 */ /* 0x000fe800000006ff */
[----:B------:R-:W1:Y:S02]  /*7100*/  SYNCS.PHASECHK.TRANS64.TRYWAIT P0, [R4+URZ+0x40], R3 ;  /* 0x00004003040075a7 */ /* 0x000e6400080011ff */
[----:B-1----:R-:W-:Y:S05]  /*7110*/  @!P0 BRA `(.L_x_86) ;  /* 0x0000008400888947 */ /* 0x002fea0003800000 */
.L_x_85:
[----:B------:R-:W-:Y:S05]  /*7120*/  BSYNC B0 ;  /* 0x0000000000007941 */ /* 0x000fea0003800000 */
.L_x_84:
[----:B------:R-:W-:Y:S01]  /*7130*/  ISETP.NE.AND P0, PT, R103, RZ, PT ;  /* 0x000000ff6700720c */ /* 0x000fe20003f05270 */
[----:B------:R-:W-:Y:S01]  /*7140*/  IMAD.MOV.U32 R43, RZ, RZ, RZ ;  /* 0x000000ffff2b7224 */ /* 0x000fe200078e00ff */
[----:B------:R-:W-:Y:S02]  /*7150*/  CS2R R44, SRZ ;  /* 0x00000000002c7805 */ /* 0x000fe4000001ff00 */
        /* <DEDUP_REMOVED lines=9> */
[----:B------:R-:W-:Y:S01]  /*71f0*/  CS2R R64, SRZ ;  /* 0x0000000000407805 */ /* 0x000fe2000001ff00 */
[----:B------:R3:W1:Y:S01]  /*7200*/  @P0 LDS R40, [R107] ;  /* 0x000000006b280984 */ /* 0x0006620000000800 */
[----:B------:R-:W-:Y:S02]  /*7210*/  CS2R R66, SRZ ;  /* 0x0000000000427805 */ /* 0x000fe4000001ff00 */
[----:B------:R-:W-:Y:S02]  /*7220*/  CS2R R68, SRZ ;  /* 0x0000000000447805 */ /* 0x000fe4000001ff00 */
[----:B------:R-:W-:Y:S01]  /*7230*/  CS2R R70, SRZ ;  /* 0x0000000000467805 */ /* 0x000fe2000001ff00 */
[----:B------:R3:W1:Y:S01]  /*7240*/  @P0 LDS R42, [R108] ;  /* 0x000000006c2a0984 */ /* 0x0006620000000800 */
[----:B------:R-:W-:Y:S01]  /*7250*/  IMAD.MOV.U32 R72, RZ, RZ, RZ ;  /* 0x000000ffff487224 */ /* 0x000fe200078e00ff */
[----:B------:R-:W-:Y:S02]  /*7260*/  UIADD3 UR4, UPT, UPT, UR52, 0x1, URZ ;  /* 0x0000000134047890 */ /* 0x000fe4000fffe0ff */
[----:B------:R3:W1:Y:S02]  /*7270*/  @P0 LDS R43, [R105] ;  /* 0x00000000692b0984 */ /* 0x0006640000000800 */
[----:B------:R-:W-:Y:S02]  /*7280*/  UISETP.NE.AND UP0, UPT, UR4, 0x3, UPT ;  /* 0x000000030400788c */ /* 0x000fe4000bf05270 */
[----:B------:R3:W1:Y:S02]  /*7290*/  @P0 LDS R44, [R106] ;  /* 0x000000006a2c0984 */ /* 0x0006640000000800 */
[----:B------:R-:W-:Y:S02]  /*72a0*/  USEL UR5, URZ, 0x1, UP0 ;  /* 0x00000001ff057887 */ /* 0x000fe40008000000 */
[----:B------:R3:W1:Y:S01]  /*72b0*/  @P0 LDS R45, [R107+0x200] ;  /* 0x000200006b2d0984 */ /* 0x0006620000000800 */
[----:B------:R-:W-:Y:S03]  /*72c0*/  USEL UR4, UR4, URZ, UP0 ;  /* 0x000000ff04047287 */ /* 0x000fe60008000000 */
[----:B------:R3:W1:Y:S01]  /*72d0*/  @P0 LDS R46, [R108+0x200] ;  /* 0x000200006c2e0984 */ /* 0x0006620000000800 */
[----:B------:R-:W-:Y:S02]  /*72e0*/  LOP3.LUT R102, R102, UR5, RZ, 0x3c, !PT ;  /* 0x0000000566667c12 */ /* 0x000fe4000f8e3cff */
[----:B------:R-:W-:Y:S01]  /*72f0*/  IMAD.U32 R100, RZ, RZ, UR4 ;  /* 0x00000004ff647e24 */ /* 0x000fe2000f8e00ff */
[----:B------:R3:W1:Y:S04]  /*7300*/  @P0 LDS R47, [R105+0x200] ;  /* 0x00020000692f0984 */ /* 0x0006680000000800 */
        /* <DEDUP_REMOVED lines=24> */
[----:B------:R3:W1:Y:S02]  /*7490*/  @P0 LDS R72, [R106+0xe00] ;  /* 0x000e00006a480984 */ /* 0x0006640000000800 */
.L_x_83:
[----:B------:R-:W-:Y:S05]  /*74a0*/  BSYNC B1 ;  /* 0x0000000000017941 */ /* 0x000fea0003800000 */
.L_x_82:
[----:B------:R-:W-:Y:S05]  /*74b0*/  IMAD.IADD R39, R37, 0x1, R38 ;  /* 0x0000000125277824 */ /* 0x000fea00078e0226 */
[----:B-1----:R-:W-:Y:S04]  /*74c0*/  SHF.R.U32.HI R3, RZ, 0x15, R39 ;  /* 0x00000015ff037819 */ /* 0x002fe80000011627 */
[----:B------:R-:W-:Y:S01]  /*74d0*/  LOP3.LUT P0, RZ, R3, 0x3, R80, 0x48, !PT ;  /* 0x0000000303ff7812 */ /* 0x000fe20007804850 */
[----:B------:R-:W-:Y:S01]  /*74e0*/  @!UPT UIADD3 URZ, UPT, UPT, URZ, URZ, URZ ;  /* 0x000000fffffff290 */ /* 0x000fe2000fffe0ff */
[----:B--2---:R-:W-:Y:S11]  /*74f0*/  @P1 BRA `(.L_x_87) ;  /* 0x0000000000081947 */ /* 0x004ff60003800000 */
[----:B------:R-:W1:Y:S02]  /*7500*/  SYNCS.PHASECHK.TRANS64.TRYWAIT P1, [UR47+0xa0], R0 ;  /* 0x0000a000ff0075a7 */ /* 0x000e64000802112f */
[----:B-1----:R-:W-:Y:S05]  /*7510*/  @!P1 BRA `(.L_x_88) ;  /* 0x00000080009c9947 */ /* 0x002fea0003800000 */
.L_x_87:
[----:B------:R-:W-:Y:S05]  /*7520*/  @!P0 BRA `(.L_x_89) ;  /* 0x0000000000408947 */ /* 0x000fea0003800000 */
[----:B------:R-:W2:Y:S01]  /*7530*/  LDCU.64 UR8, c[0x4][0x70] ;  /* 0x01000e00ff0877ac */ /* 0x000ea20008000a00 */
[----:B------:R-:W-:Y:S01]  /*7540*/  MOV R15, 0x0 ;  /* 0x00000000000f7802 */ /* 0x000fe20000000f00 */
[----:B------:R-:W-:Y:S02]  /*7550*/  HFMA2 R12, -RZ, RZ, 0, 5.9604644775390625e-08 ;  /* 0x00000001ff0c7431 */ /* 0x000fe400000001ff */
[----:B------:R-:W-:Y:S02]  /*7560*/  IMAD.MOV.U32 R8, RZ, RZ, 0x192 ;  /* 0x00000192ff087424 */ /* 0x000fe400078e00ff */
[----:B------:R-:W-:Y:S01]  /*7570*/  IMAD.MOV.U32 R13, RZ, RZ, RZ ;  /* 0x000000ffff0d7224 */ /* 0x000fe200078e00ff */
[----:B------:R-:W5:Y:S01]  /*7580*/  LDCU.64 UR6, c[0x4][0x78] ;  /* 0x01000f00ff0677ac */ /* 0x000f620008000a00 */
[----:B------:R-:W1:Y:S01]  /*7590*/  LDC.64 R14, c[0x4][R15] ;  /* 0x010000000f0e7b82 */ /* 0x000e620000000a00 */
[----:B------:R-:W3:Y:S01]  /*75a0*/  LDCU.64 UR4, c[0x4][0x10] ;  /* 0x01000200ff0477ac */ /* 0x000ee20008000a00 */
[----:B--2---:R-:W-:Y:S01]  /*75b0*/  MOV R5, UR9 ;  /* 0x0000000900057c02 */ /* 0x004fe20008000f00 */
[----:B------:R-:W-:Y:S01]  /*75c0*/  IMAD.U32 R4, RZ, RZ, UR8 ;  /* 0x00000008ff047e24 */ /* 0x000fe2000f8e00ff */
[----:B-----5:R-:W-:Y:S01]  /*75d0*/  MOV R7, UR7 ;  /* 0x0000000700077c02 */ /* 0x020fe20008000f00 */
[----:B------:R-:W-:Y:S01]  /*75e0*/  IMAD.U32 R6, RZ, RZ, UR6 ;  /* 0x00000006ff067e24 */ /* 0x000fe2000f8e00ff */
[----:B---3--:R-:W-:Y:S01]  /*75f0*/  MOV R11, UR5 ;  /* 0x00000005000b7c02 */ /* 0x008fe20008000f00 */
[----:B------:R-:W-:Y:S02]  /*7600*/  IMAD.U32 R10, RZ, RZ, UR4 ;  /* 0x00000004ff0a7e24 */ /* 0x000fe4000f8e00ff */
[----:B------:R-:W-:Y:S07]  /*7610*/  LEPC R20, `(.L_x_89) ;  /* 0x000000001014794e */ /* 0x000fee0000000000 */
[----:B-1--4-:R-:W-:Y:S05]  /*7620*/  CALL.ABS.NOINC R14 ;  /* 0x000000000e007343 */ /* 0x012fea0003c00000 */
.L_x_89:
[----:B------:R-:W-:Y:S05]  /*7630*/  WARPSYNC.ALL ;  /* 0x0000000000007948 */ /* 0x000fea0003800000 */
[----:B------:R-:W-:Y:S01]  /*7640*/  R2UR UR4, R39 ;  /* 0x00000000270472ca */ /* 0x000fe200000e0000 */
[----:B------:R-:W-:Y:S01]  /*7650*/  BSSY.RECONVERGENT B0, `(.L_x_90) ;  /* 0x0000088000007945 */ /* 0x000fe20003800200 */
[----:B------:R-:W-:Y:S11]  /*7660*/  ISETP.NE.AND P0, PT, R93, RZ, PT ;  /* 0x000000ff5d00720c */ /* 0x000ff60003f05270 */
[----:B------:R-:W2:Y:S01]  /*7670*/  LDTM.x32 R4, tmem[UR4] ;  /* 0x00000004000479ee */ /* 0x000ea200082c0000 */
[----:B------:R-:W-:Y:S01]  /*7680*/  UIADD3 UR4, UPT, UPT, UR47, 0xa8, URZ ;  /* 0x000000a82f047890 */ /* 0x000fe2000fffe0ff */
[----:B------:R-:W-:Y:S03]  /*7690*/  NOP ;  /* 0x0000000000007918 */ /* 0x000fe60000000000 */
[----:B------:R-:W-:Y:S09]  /*76a0*/  UPRMT UR4, UR40, 0x654, UR4 ;  /* 0x0000065428047896 */ /* 0x000ff20008000004 */
[----:B--2---:R-:W-:Y:S01]  /*76b0*/  SYNCS.ARRIVE.TRANS64.RED.A1T0 RZ, [UR4], RZ ;  /* 0x000000ffffff79a7 */ /* 0x004fe20008100404 */
[C---:B------:R-:W-:Y:S01]  /*76c0*/  FMUL R4, R36.reuse, R4 ;  /* 0x0000000424047220 */ /* 0x040fe20000400000 */
[C---:B------:R-:W-:Y:S01]  /*76d0*/  FMUL R5, R36.reuse, R5 ;  /* 0x0000000524057220 */ /* 0x040fe20000400000 */
[C---:B------:R-:W-:Y:S01]  /*76e0*/  FMUL R6, R36.reuse, R6 ;  /* 0x0000000624067220 */ /* 0x040fe20000400000 */
[C---:B------:R-:W-:Y:S01]  /*76f0*/  FMUL R7, R36.reuse, R7 ;  /* 0x0000000724077220 */ /* 0x040fe20000400000 */
[C---:B------:R-:W-:Y:S01]  /*7700*/  FFMA R4, R41.reuse, R40, R4 ;  /* 0x0000002829047223 */ /* 0x040fe20000000004 */
[C---:B------:R-:W-:Y:S01]  /*7710*/  FFMA R5, R41.reuse, R42, R5 ;  /* 0x0000002a29057223 */ /* 0x040fe20000000005 */
[C---:B------:R-:W-:Y:S01]  /*7720*/  FFMA R6, R41.reuse, R43, R6 ;  /* 0x0000002b29067223 */ /* 0x040fe20000000006 */
[C---:B------:R-:W-:Y:S01]  /*7730*/  FFMA R7, R41.reuse, R44, R7 ;  /* 0x0000002c29077223 */ /* 0x040fe20000000007 */
[C---:B------:R-:W-:Y:S01]  /*7740*/  FMUL R8, R36.reuse, R8 ;  /* 0x0000000824087220 */ /* 0x040fe20000400000 */
[----:B------:R2:W-:Y:S01]  /*7750*/  STS [R107], R4 ;  /* 0x000000046b007388 */ /* 0x0005e20000000800 */
[C---:B------:R-:W-:Y:S01]  /*7760*/  FMUL R9, R36.reuse, R9 ;  /* 0x0000000924097220 */ /* 0x040fe20000400000 */
[C---:B------:R-:W-:Y:S01]  /*7770*/  FMUL R10, R36.reuse, R10 ;  /* 0x0000000a240a7220 */ /* 0x040fe20000400000 */
[C---:B------:R-:W-:Y:S01]  /*7780*/  FFMA R8, R41.reuse, R45, R8 ;  /* 0x0000002d29087223 */ /* 0x040fe20000000008 */
[----:B------:R2:W-:Y:S01]  /*7790*/  STS [R108], R5 ;  /* 0x000000056c007388 */ /* 0x0005e20000000800 */
        /* <DEDUP_REMOVED lines=11> */
[----:B------:R2:W-:Y:S01]  /*7850*/  STS [R107+0x200], R8 ;  /* 0x000200086b007388 */ /* 0x0005e20000000800 */
[C---:B------:R-:W-:Y:S01]  /*7860*/  FMUL R15, R36.reuse, R15 ;  /* 0x0000000f240f7220 */ /* 0x040fe20000400000 */
[C---:B------:R-:W-:Y:S01]  /*7870*/  FMUL R16, R36.reuse, R16 ;  /* 0x0000001024107220 */ /* 0x040fe20000400000 */
[C---:B------:R-:W-:Y:S01]  /*7880*/  FFMA R14, R41.reuse, R51, R14 ;  /* 0x00000033290e7223 */ /* 0x040fe2000000000e */
[----:B------:R2:W-:Y:S01]  /*7890*/  STS [R108+0x200], R9 ;  /* 0x000200096c007388 */ /* 0x0005e20000000800 */
        /* <DEDUP_REMOVED lines=50> */
[----:B------:R-:W-:Y:S01]  /*7bc0*/  FMUL R35, R36, R35 ;  /* 0x0000002324237220 */ /* 0x000fe20000400000 */
[----:B------:R2:W-:Y:S03]  /*7bd0*/  STS [R105+0x800], R22 ;  /* 0x0008001669007388 */ /* 0x0005e60000000800 */
[----:B------:R-:W-:Y:S01]  /*7be0*/  FFMA R35, R41, R72, R35 ;  /* 0x0000004829237223 */ /* 0x000fe20000000023 */
[----:B------:R2:W-:Y:S04]  /*7bf0*/  STS [R106+0x800], R23 ;  /* 0x000800176a007388 */ /* 0x0005e80000000800 */
        /* <DEDUP_REMOVED lines=11> */
[----:B------:R2:W-:Y:S01]  /*7cb0*/  STS [R106+0xe00], R35 ;  /* 0x000e00236a007388 */ /* 0x0005e20000000800 */
[----:B------:R-:W-:Y:S01]  /*7cc0*/  @!PT LDS RZ, [RZ] ;  /* 0x00000000fffff984 */ /* 0x000fe20000000800 */
[----:B------:R-:W-:Y:S01]  /*7cd0*/  @!PT LDS RZ, [RZ] ;  /* 0x00000000fffff984 */ /* 0x000fe20000000800 */
[----:B------:R-:W-:Y:S01]  /*7ce0*/  @!PT LDS RZ, [RZ] ;  /* 0x00000000fffff984 */ /* 0x000fe20000000800 */
[----:B------:R-:W-:Y:S01]  /*7cf0*/  @!PT LDS RZ, [RZ] ;  /* 0x00000000fffff984 */ /* 0x000fe20000000800 */
[----:B------:R5:W-:Y:S06]  /*7d00*/  MEMBAR.ALL.CTA ;  /* 0x0000000000007992 */ /* 0x000bec0000008000 */
[----:B-----5:R-:W5:Y:S02]  /*7d10*/  FENCE.VIEW.ASYNC.S ;  /* 0x00000000000073c6 */ /* 0x020f640000000000 */
[----:B-----5:R-:W-:Y:S06]  /*7d20*/  BAR.SYNC.DEFER_BLOCKING 0x1, 0x80 ;  /* 0x0042000000007b1d */ /* 0x020fec0000010000 */
[----:B------:R-:W-:Y:S05]  /*7d30*/  @P0 BRA `(.L_x_91) ;  /* 0x0000000000640947 */ /* 0x000fea0003800000 */
[----:B------:R-:W-:Y:S01]  /*7d40*/  R2UR UR6, R104 ;  /* 0x00000000680672ca */ /* 0x000fe200000e0000 */
[----:B------:R-:W-:Y:S01]  /*7d50*/  UIADD3 UR4, UP0, UPT, UR58, 0x880, URZ ;  /* 0x000008803a047890 */ /* 0x000fe2000ff1e0ff */
[----:B------:R-:W-:Y:S01]  /*7d60*/  R2UR UR7, R38 ;  /* 0x00000000260772ca */ /* 0x000fe200000e0000 */
[----:B------:R-:W-:Y:S01]  /*7d70*/  UMOV UR51, UR36 ;  /* 0x0000002400337c82 */ /* 0x000fe20008000000 */
[----:B------:R-:W-:Y:S02]  /*7d80*/  UIADD3 UR17, UPT, UPT, UR49, 0x20, URZ ;  /* 0x0000002031117890 */ /* 0x000fe4000fffe0ff */
[----:B------:R-:W-:Y:S01]  /*7d90*/  UIADD3.X UR5, UPT, UPT, URZ, UR59, URZ, UP0, !UPT ;  /* 0x0000003bff057290 */ /* 0x000fe200087fe4ff */
[----:B------:R-:W-:Y:S01]  /*7da0*/  UMOV UR19, UR36 ;  /* 0x0000002400137c82 */ /* 0x000fe20008000000 */
[----:B------:R-:W-:Y:S01]  /*7db0*/  UIADD3 UR13, UPT, UPT, UR49, 0x40, URZ ;  /* 0x00000040310d7890 */ /* 0x000fe2000fffe0ff */
[----:B------:R-:W-:Y:S01]  /*7dc0*/  UMOV UR15, UR36 ;  /* 0x00000024000f7c82 */ /* 0x000fe20008000000 */
[----:B------:R-:W-:Y:S03]  /*7dd0*/  UIADD3 UR9, UPT, UPT, UR49, 0x60, URZ ;  /* 0x0000006031097890 */ /* 0x000fe6000fffe0ff */
[----:B------:R-:W-:Y:S02]  /*7de0*/  UIADD3 UR6, UPT, UPT, UR47, UR6, URZ ;  /* 0x000000062f067290 */ /* 0x000fe4000fffe0ff */
[----:B------:R-:W-:Y:S02]  /*7df0*/  UIADD3 UR50, UPT, UPT, UR54, UR7, URZ ;  /* 0x0000000736327290 */ /* 0x000fe4000fffe0ff */
[----:B------:R-:W-:Y:S02]  /*7e00*/  UIADD3 UR48, UPT, UPT, UR6, 0x200, URZ ;  /* 0x0000020006307890 */ /* 0x000fe4000fffe0ff */
[----:B------:R-:W-:Y:S02]  /*7e10*/  UIADD3 UR16, UPT, UPT, UR6, 0x1200, URZ ;  /* 0x0000120006107890 */ /* 0x000fe4000fffe0ff */
[----:B------:R-:W-:Y:S01]  /*7e20*/  UIADD3 UR12, UPT, UPT, UR6, 0x2200, URZ ;  /* 0x00002200060c7890 */ /* 0x000fe2000fffe0ff */
[----:B------:R-:W-:Y:S01]  /*7e30*/  UMOV UR18, UR50 ;  /* 0x0000003200127c82 */ /* 0x000fe20008000000 */
[----:B------:R-:W-:Y:S01]  /*7e40*/  UMOV UR14, UR50 ;  /* 0x00000032000e7c82 */ /* 0x000fe20008000000 */
[----:B------:R-:W-:Y:S02]  /*7e50*/  UIADD3 UR8, UPT, UPT, UR6, 0x3200, URZ ;  /* 0x0000320006087890 */ /* 0x000fe4000fffe0ff */
[----:B------:R1:W-:Y:S01]  /*7e60*/  UTMASTG.3D [UR48], [UR4] ;  /* 0x00000030040073b5 */ /* 0x0003e20008010000 */
[----:B------:R-:W-:Y:S01]  /*7e70*/  UMOV UR11, UR36 ;  /* 0x00000024000b7c82 */ /* 0x000fe20008000000 */
[----:B------:R-:W-:Y:S01]  /*7e80*/  UMOV UR10, UR50 ;  /* 0x00000032000a7c82 */ /* 0x000fe20008000000 */
[----:B------:R1:W-:Y:S01]  /*7e90*/  UTMASTG.3D [UR16], [UR4] ;  /* 0x00000010040073b5 */ /* 0x0003e20008010000 */
[----:B------:R1:W-:Y:S03]  /*7ea0*/  UTMASTG.3D [UR12], [UR4] ;  /* 0x0000000c040073b5 */ /* 0x0003e60008010000 */
[----:B------:R1:W-:Y:S02]  /*7eb0*/  UTMASTG.3D [UR8], [UR4] ;  /* 0x00000008040073b5 */ /* 0x0003e40008010000 */
[----:B-1----:R0:W-:Y:S02]  /*7ec0*/  UTMACMDFLUSH ;  /* 0x00000000000079b7 */ /* 0x0021e40000000000 */
.L_x_91:
[----:B------:R-:W-:Y:S05]  /*7ed0*/  BSYNC.RECONVERGENT B0 ;  /* 0x0000000000007941 */ /* 0x000fea0003800200 */
.L_x_90:
[----:B------:R-:W-:Y:S01]  /*7ee0*/  UIADD3 UR48, UPT, UPT, UR52, 0x1, URZ ;  /* 0x0000000134307890 */ /* 0x000fe2000fffe0ff */
[----:B------:R-:W-:Y:S03]  /*7ef0*/  BSSY.RECONVERGENT B0, `(.L_x_92) ;  /* 0x0000005000007945 */ /* 0x000fe60003800200 */
[----:B------:R-:W-:Y:S04]  /*7f00*/  UISETP.NE.AND UP0, UPT, UR48, 0x3, UPT ;  /* 0x000000033000788c */ /* 0x000fe8000bf05270 */
[----:B------:R-:W-:Y:S01]  /*7f10*/  USEL UR46, UR48, URZ, UP0 ;  /* 0x000000ff302e7287 */ /* 0x000fe20008000000 */
[----:B------:R-:W-:Y:S11]  /*7f20*/  @P0 BRA `(.L_x_93) ;  /* 0x0000000000040947 */ /* 0x000ff60003800000 */
[----:B------:R-:W-:Y:S04]  /*7f30*/  DEPBAR.LE SB0, 0x1 ;  /* 0x000080400000791a */ /* 0x000fe80000000000 */
.L_x_93:
[----:B------:R-:W-:Y:S05]  /*7f40*/  BSYNC.RECONVERGENT B0 ;  /* 0x0000000000007941 */ /* 0x000fea0003800200 */
.L_x_92:
[----:B------:R-:W-:Y:S01]  /*7f50*/  BAR.SYNC.DEFER_BLOCKING 0x1, 0x80 ;  /* 0x0042000000007b1d */ /* 0x000fe20000010000 */
[----:B------:R-:W-:Y:S01]  /*7f60*/  ISETP.NE.AND P1, PT, R97, RZ, PT ;  /* 0x000000ff6100720c */ /* 0x000fe20003f25270 */
[----:B------:R-:W-:Y:S01]  /*7f70*/  UISETP.NE.AND UP0, UPT, UR55, URZ, UPT ;  /* 0x000000ff3700728c */ /* 0x000fe2000bf05270 */
[----:B--2---:R-:W-:Y:S11]  /*7f80*/  LEA R5, R100, UR47, 0x3 ;  /* 0x0000002f64057c11 */ /* 0x004ff6000f8e18ff */
[----:B------:R-:W-:Y:S01]  /*7f90*/  @P1 SHF.L.U32 R4, R102, 0x1f, RZ ;  /* 0x0000001f66041819 */ /* 0x000fe200000006ff */
[----:B------:R-:W-:Y:S06]  /*7fa0*/  BRA.U !UP0, `(.L_x_94) ;  /* 0x0000000108247547 */ /* 0x000fec000b800000 */
[----:B-1----:R-:W1:Y:S01]  /*7fb0*/  S2R R0, SR_CgaCtaId ;  /* 0x0000000000007919 */ /* 0x002e620000008800 */
[----:B------:R-:W-:Y:S01]  /*7fc0*/  IMAD.U32 R3, RZ, RZ, UR53 ;  /* 0x00000035ff037e24 */ /* 0x000fe2000f8e00ff */
[----:B------:R-:W-:Y:S04]  /*7fd0*/  UIADD3 UR4, UPT, UPT, UR53, 0x1, URZ ;  /* 0x0000000135047890 */ /* 0x000fe8000fffe0ff */
[----:B------:R-:W-:Y:S01]  /*7fe0*/  @P1 LEA R3, R3, UR47, 0x3 ;  /* 0x0000002f03031c11 */ /* 0x000fe2000f8e18ff */
[----:B------:R-:W-:Y:S04]  /*7ff0*/  UISETP.NE.AND UP0, UPT, UR4, 0x3, UPT ;  /* 0x000000030400788c */ /* 0x000fe8000bf05270 */
[----:B------:R-:W-:Y:S01]  /*8000*/  @P1 VIADD R3, R3, 0x58 ;  /* 0x0000005803031836 */ /* 0x000fe20000000000 */
[----:B------:R-:W-:Y:S04]  /*8010*/  USEL UR53, UR4, URZ, UP0 ;  /* 0x000000ff04357287 */ /* 0x000fe80008000000 */
[----:B-1----:R-:W-:Y:S04]  /*8020*/  @P1 PRMT R0, R0, 0x654, R3 ;  /* 0x0000065400001816 */ /* 0x002fe80000000003 */
[----:B------:R2:W-:Y:S04]  /*8030*/  @P1 SYNCS.ARRIVE.TRANS64.RED.A1T0 RZ, [R0+URZ], RZ ;  /* 0x000000ff00ff19a7 */ /* 0x0005e800081004ff */
.L_x_94:
[----:B------:R-:W5:Y:S01]  /*8040*/  @P1 SYNCS.PHASECHK.TRANS64.TRYWAIT P0, [R5+URZ+0x40], R4 ;  /* 0x00004004050015a7 */ /* 0x000f6200080011ff */
[----:B------:R-:W-:Y:S01]  /*8050*/  UISETP.NE.AND UP0, UPT, UR37, URZ, UPT ;  /* 0x000000ff2500728c */ /* 0x000fe2000bf05270 */
[----:B------:R-:W-:Y:S01]  /*8060*/  BSSY B1, `(.L_x_95) ;  /* 0x0000038000017945 */ /* 0x000fe20003800000 */
[----:B------:R-:W-:Y:S02]  /*8070*/  UMOV UR4, 0xc0 ;  /* 0x000000c000047882 */ /* 0x000fe40000000000 */
[----:B------:R-:W-:Y:S01]  /*8080*/  USEL UR40, UR4, 0x20, !UP0 ;  /* 0x0000002004287887 */ /* 0x000fe2000c000000 */
[----:B-----5:R-:W-:Y:S01]  /*8090*/  @P1 SEL R101, RZ, 0x1, !P0 ;  /* 0x00000001ff651807 */ /* 0x020fe20004000000 */
[----:B------:R-:W-:Y:S10]  /*80a0*/  @!P1 BRA `(.L_x_96) ;  /* 0x0000000000cc9947 */ /* 0x000ff40003800000 */
[----:B------:R-:W-:Y:S01]  /*80b0*/  ISETP.NE.AND P1, PT, R103, RZ, PT ;  /* 0x000000ff6700720c */ /* 0x000fe20003f25270 */
[----:B------:R-:W-:Y:S01]  /*80c0*/  BSSY B0, `(.L_x_97) ;  /* 0x0000008000007945 */ /* 0x000fe20003800000 */
[----:B------:R-:W-:Y:S11]  /*80d0*/  ISETP.NE.AND P0, PT, R101, RZ, PT ;  /* 0x000000ff6500720c */ /* 0x000ff60003f05270 */
[----:B------:R-:W-:Y:S04]  /*80e0*/  @P1 IMAD R4, R100, 0x4000, R91 ;  /* 0x0000400064041824 */ /* 0x000fe800078e025b */
[----:B-1----:R-:W-:Y:S01]  /*80f0*/  @P1 IMAD.IADD R3, R98, 0x1, R4 ;  /* 0x0000000162031824 */ /* 0x002fe200078e0204 */
[----:B------:R-:W-:Y:S06]  /*8100*/  @P0 BRA `(.L_x_98) ;  /* 0x00000000000c0947 */ /* 0x000fec0003800000 */
[----:B--2---:R-:W-:Y:S04]  /*8110*/  SHF.L.U32 R0, R102, 0x1f, RZ ;  /* 0x0000001f66007819 */ /* 0x004fe800000006ff */
[----:B------:R-:W1:Y:S02]  /*8120*/  SYNCS.PHASECHK.TRANS64.TRYWAIT P0, [R5+URZ+0x40], R0 ;  /* 0x00004000050075a7 */ /* 0x000e6400080011ff */
[----:B-1----:R-:W-:Y:S05]  /*8130*/  @!P0 BRA `(.L_x_99) ;  /* 0x0000007400ac8947 */ /* 0x002fea0003800000 */
.L_x_98:
[----:B------:R-:W-:Y:S05]  /*8140*/  BSYNC B0 ;  /* 0x0000000000007941 */ /* 0x000fea0003800000 */
.L_x_97:
[----:B------:R-:W-:Y:S01]  /*8150*/  ISETP.NE.AND P0, PT, R103, RZ, PT ;  /* 0x000000ff6700720c */ /* 0x000fe20003f05270 */
[----:B------:R-:W-:Y:S11]  /*8160*/  VIADD R100, R100, 0x1 ;  /* 0x0000000164647836 */ /* 0x000ff60000000000 */
[----:B------:R-:W-:Y:S01]  /*8170*/  @!UPT UIADD3 URZ, UPT, UPT, URZ, URZ, URZ ;  /* 0x000000fffffff290 */ /* 0x000fe2000fffe0ff */
[----:B------:R-:W3:Y:S01]  /*8180*/  @P0 LDS R42, [R3] ;  /* 0x00000000032a0984 */ /* 0x000ee20000000800 */
[----:B-1----:R-:W-:Y:S03]  /*8190*/  @P0 IMAD.IADD R5, R99, 0x1, R4 ;  /* 0x0000000163050824 */ /* 0x002fe600078e0204 */
[----:B------:R-:W1:Y:S01]  /*81a0*/  @P0 LDS R46, [R3+0x200] ;  /* 0x00020000032e0984 */ /* 0x000e620000000800 */
[----:B--2---:R-:W-:Y:S03]  /*81b0*/  @P0 IMAD.IADD R0, R98, 0x1, R5 ;  /* 0x0000000162000824 */ /* 0x004fe600078e0205 */
[----:B------:R-:W2:Y:S04]  /*81c0*/  @P0 LDS R50, [R3+0x400] ;  /* 0x0004000003320984 */ /* 0x000ea80000000800 */
[----:B------:R-:W1:Y:S04]  /*81d0*/  @P0 LDS R54, [R3+0x600] ;  /* 0x0006000003360984 */ /* 0x000e680000000800 */
[----:B------:R-:W1:Y:S04]  /*81e0*/  @P0 LDS R58, [R3+0x800] ;  /* 0x00080000033a0984 */ /* 0x000e680000000800 */
[----:B------:R-:W1:Y:S04]  /*81f0*/  @P0 LDS R62, [R3+0xa00] ;  /* 0x000a0000033e0984 */ /* 0x000e680000000800 */
[----:B------:R-:W1:Y:S04]  /*8200*/  @P0 LDS R66, [R3+0xc00] ;  /* 0x000c000003420984 */ /* 0x000e680000000800 */
[----:B------:R5:W1:Y:S04]  /*8210*/  @P0 LDS R70, [R3+0xe00] ;  /* 0x000e000003460984 */ /* 0x000a680000000800 */
[----:B------:R1:W1:Y:S04]  /*8220*/  @P0 LDS R40, [R4] ;  /* 0x0000000004280984 */ /* 0x0002680000000800 */
[----:B------:R1:W1:Y:S04]  /*8230*/  @P0 LDS R45, [R4+0x200] ;  /* 0x00020000042d0984 */ /* 0x0002680000000800 */
[----:B------:R1:W1:Y:S04]  /*8240*/  @P0 LDS R49, [R4+0x400] ;  /* 0x0004000004310984 */ /* 0x0002680000000800 */
[----:B------:R1:W1:Y:S04]  /*8250*/  @P0 LDS R53, [R4+0x600] ;  /* 0x0006000004350984 */ /* 0x0002680000000800 */
[----:B------:R1:W1:Y:S04]  /*8260*/  @P0 LDS R57, [R4+0x800] ;  /* 0x0008000004390984 */ /* 0x0002680000000800 */
[----:B------:R1:W1:Y:S04]  /*8270*/  @P0 LDS R61, [R4+0xa00] ;  /* 0x000a0000043d0984 */ /* 0x0002680000000800 */
[----:B------:R1:W1:Y:S04]  /*8280*/  @P0 LDS R65, [R4+0xc00] ;  /* 0x000c000004410984 */ /* 0x0002680000000800 */
        /* <DEDUP_REMOVED lines=16> */
[----:B------:R1:W1:Y:S01]  /*8390*/  @P0 LDS R72, [R0+0xe00] ;  /* 0x000e000000480984 */ /* 0x0002620000000800 */
[C---:B------:R-:W-:Y:S04]  /*83a0*/  ISETP.NE.AND P0, PT, R100.reuse, 0x3, PT ;  /* 0x000000036400780c */ /* 0x040fe80003f05270 */
[----:B-----5:R-:W-:Y:S02]  /*83b0*/  SEL R3, RZ, 0x1, P0 ;  /* 0x00000001ff037807 */ /* 0x020fe40000000000 */
[----:B------:R-:W-:Y:S02]  /*83c0*/  SEL R100, R100, RZ, P0 ;  /* 0x000000ff64647207 */ /* 0x000fe40000000000 */
[----:B--23--:R-:W-:Y:S02]  /*83d0*/  LOP3.LUT R102, R102, R3, RZ, 0x3c, !PT ;  /* 0x0000000366667212 */ /* 0x00cfe400078e3cff */
.L_x_96:
[----:B------:R-:W-:Y:S05]  /*83e0*/  BSYNC B1 ;  /* 0x0000000000017941 */ /* 0x000fea0003800000 */
.L_x_95:
[----:B------:R-:W-:Y:S05]  /*83f0*/  VIADD R38, R37, UR40 ;  /* 0x0000002825267c36 */ /* 0x000fea0008000000 */
[----:B-1----:R-:W-:Y:S04]  /*8400*/  SHF.R.U32.HI R3, RZ, 0x15, R38 ;  /* 0x00000015ff037819 */ /* 0x002fe80000011626 */
[----:B------:R-:W-:Y:S11]  /*8410*/  LOP3.LUT P0, RZ, R3, 0x3, R80, 0x48, !PT ;  /* 0x0000000303ff7812 */ /* 0x000ff60007804850 */
[----:B------:R-:W-:Y:S02]  /*8420*/  @!UPT UIADD3 URZ, UPT, UPT, URZ, URZ, URZ ;  /* 0x000000fffffff290 */ /* 0x000fe4000fffe0ff */
[----:B------:R-:W-:Y:S05]  /*8430*/  @!P0 BRA `(.L_x_100) ;  /* 0x0000000000408947 */ /* 0x000fea0003800000 */
[----:B------:R-:W1:Y:S01]  /*8440*/  LDCU.64 UR8, c[0x4][0x70] ;  /* 0x01000e00ff0877ac */ /* 0x000e620008000a00 */
[----:B------:R-:W-:Y:S01]  /*8450*/  MOV R15, 0x0 ;  /* 0x00000000000f7802 */ /* 0x000fe20000000f00 */
[----:B------:R-:W-:Y:S02]  /*8460*/  HFMA2 R12, -RZ, RZ, 0, 5.9604644775390625e-08 ;  /* 0x00000001ff0c7431 */ /* 0x000fe400000001ff */
[----:B------:R-:W-:Y:S02]  /*8470*/  IMAD.MOV.U32 R8, RZ, RZ, 0x192 ;  /* 0x00000192ff087424 */ /* 0x000fe400078e00ff */
[----:B------:R-:W-:Y:S01]  /*8480*/  IMAD.MOV.U32 R13, RZ, RZ, RZ ;  /* 0x000000ffff0d7224 */ /* 0x000fe200078e00ff */
[----:B------:R-:W5:Y:S01]  /*8490*/  LDCU.64 UR6, c[0x4][0x78] ;  /* 0x01000f00ff0677ac */ /* 0x000f620008000a00 */
[----:B------:R-:W2:Y:S01]  /*84a0*/  LDC.64 R14, c[0x4][R15] ;  /* 0x010000000f0e7b82 */ /* 0x000ea20000000a00 */
[----:B------:R-:W3:Y:S01]  /*84b0*/  LDCU.64 UR4, c[0x4][0x10] ;  /* 0x01000200ff0477ac */ /* 0x000ee20008000a00 */
[----:B-1----:R-:W-:Y:S01]  /*84c0*/  MOV R5, UR9 ;  /* 0x0000000900057c02 */ /* 0x002fe20008000f00 */
[----:B------:R-:W-:Y:S01]  /*84d0*/  IMAD.U32 R4, RZ, RZ, UR8 ;  /* 0x00000008ff047e24 */ /* 0x000fe2000f8e00ff */
[----:B-----5:R-:W-:Y:S01]  /*84e0*/  MOV R7, UR7 ;  /* 0x0000000700077c02 */ /* 0x020fe20008000f00 */
[----:B------:R-:W-:Y:S01]  /*84f0*/  IMAD.U32 R6, RZ, RZ, UR6 ;  /* 0x00000006ff067e24 */ /* 0x000fe2000f8e00ff */
[----:B---3--:R-:W-:Y:S01]  /*8500*/  MOV R11, UR5 ;  /* 0x00000005000b7c02 */ /* 0x008fe20008000f00 */
[----:B------:R-:W-:Y:S02]  /*8510*/  IMAD.U32 R10, RZ, RZ, UR4 ;  /* 0x00000004ff0a7e24 */ /* 0x000fe4000f8e00ff */
[----:B------:R-:W-:Y:S07]  /*8520*/  LEPC R20, `(.L_x_100) ;  /* 0x000000001014794e */ /* 0x000fee0000000000 */
[----:B--2-4-:R-:W-:Y:S05]  /*8530*/  CALL.ABS.NOINC R14 ;  /* 0x000000000e007343 */ /* 0x014fea0003c00000 */
.L_x_100:
[----:B------:R-:W-:Y:S01]  /*8540*/  ISETP.NE.AND P0, PT, R93, RZ, PT ;  /* 0x000000ff5d00720c */ /* 0x000fe20003f05270 */
[----:B------:R-:W-:Y:S05]  /*8550*/  WARPSYNC.ALL ;  /* 0x0000000000007948 */ /* 0x000fea0003800000 */
[----:B------:R-:W1:Y:S01]  /*8560*/  S2R R39, SR_CgaCtaId ;  /* 0x0000000000277919 */ /* 0x000e620000008800 */
[----:B------:R-:W-:Y:S01]  /*8570*/  R2UR UR4, R38 ;  /* 0x00000000260472ca */ /* 0x000fe200000e0000 */
[----:B------:R-:W1:Y:S01]  /*8580*/  S2UR UR51, SR_CgaCtaId ;  /* 0x00000000003379c3 */ /* 0x000e620000008800 */
[----:B------:R-:W-:Y:S11]  /*8590*/  BSSY.RECONVERGENT B0, `(.L_x_101) ;  /* 0x0000087000007945 */ /* 0x000ff60003800200 */
[----:B------:R-:W5:Y:S01]  /*85a0*/  LDTM.x32 R4, tmem[UR4] ;  /* 0x00000004000479ee */ /* 0x000f6200082c0000 */
[----:B------:R-:W-:Y:S06]  /*85b0*/  USHF.L.U32 UR4, UR46, 0xe, URZ ;  /* 0x0000000e2e047899 */ /* 0x000fec00080006ff */
[----:B--2---:R-:W-:Y:S04]  /*85c0*/  IADD3 R0, PT, PT, R91, UR4, RZ ;  /* 0x000000045b007c10 */ /* 0x004fe8000fffe0ff */
[CC--:B------:R-:W-:Y:S02]  /*85d0*/  IADD3 R104, PT, PT, R98.reuse, R0.reuse, RZ ;  /* 0x0000000062687210 */ /* 0x0c0fe40007ffe0ff */
[----:B------:R-:W-:Y:S04]  /*85e0*/  IADD3 R3, PT, PT, R99, R0, RZ ;  /* 0x0000000063037210 */ /* 0x000fe80007ffe0ff */
[----:B------:R-:W-:Y:S01]  /*85f0*/  IADD3 R0, PT, PT, R98, R3, RZ ;  /* 0x0000000362007210 */ /* 0x000fe20007ffe0ff */
[C---:B-----5:R-:W-:Y:S01]  /*8600*/  FMUL R4, R36.reuse, R4 ;  /* 0x0000000424047220 */ /* 0x060fe20000400000 */
        /* <DEDUP_REMOVED lines=8> */
[----:B------:R2:W-:Y:S01]  /*8690*/  STS [R91+UR4], R4 ;  /* 0x000000045b007988 */ /* 0x0005e20008000804 */
        /* <DEDUP_REMOVED lines=15> */
[----:B------:R2:W-:Y:S01]  /*8790*/  STS [R91+UR4+0x200], R8 ;  /* 0x000200085b007988 */ /* 0x0005e20008000804 */
        /* <DEDUP_REMOVED lines=58> */
[----:B------:R2:W-:Y:S04]  /*8b40*/  STS [R91+UR4+0xa00], R24 ;  /* 0x000a00185b007988 */ /* 0x0005e80008000804 */
[----:B------:R2:W-:Y:S04]  /*8b50*/  STS [R104+0xa00], R25 ;  /* 0x000a001968007388 */ /* 0x0005e80000000800 */
[----:B------:R2:W-:Y:S04]  /*8b60*/  STS [R3+0xa00], R26 ;  /* 0x000a001a03007388 */ /* 0x0005e80000000800 */
        /* <DEDUP_REMOVED lines=16> */
[----:B-1----:R-:W-:Y:S05]  /*8c70*/  @P0 BRA `(.L_x_102) ;  /* 0x0000000000600947 */ /* 0x002fea0003800000 */
[----:B------:R-:W-:Y:S02]  /*8c80*/  UIADD3 UR6, UP0, UPT, UR58, 0x880, URZ ;  /* 0x000008803a067890 */ /* 0x000fe4000ff1e0ff */
[----:B------:R-:W-:Y:S02]  /*8c90*/  UIADD3 UR5, UPT, UPT, UR47, UR4, URZ ;  /* 0x000000042f057290 */ /* 0x000fe4000fffe0ff */
[----:B------:R-:W-:Y:S02]  /*8ca0*/  UIADD3 UR10, UPT, UPT, UR54, UR40, URZ ;  /* 0x00000028360a7290 */ /* 0x000fe4000fffe0ff */
[----:B------:R-:W-:Y:S02]  /*8cb0*/  UIADD3 UR8, UPT, UPT, UR5, 0x200, URZ ;  /* 0x0000020005087890 */ /* 0x000fe4000fffe0ff */
[----:B------:R-:W-:Y:S01]  /*8cc0*/  UIADD3.X UR7, UPT, UPT, URZ, UR59, URZ, UP0, !UPT ;  /* 0x0000003bff077290 */ /* 0x000fe200087fe4ff */
[----:B------:R-:W-:Y:S01]  /*8cd0*/  UMOV UR9, UR49 ;  /* 0x0000003100097c82 */ /* 0x000fe20008000000 */
[----:B------:R-:W-:Y:S01]  /*8ce0*/  UMOV UR11, UR36 ;  /* 0x00000024000b7c82 */ /* 0x000fe20008000000 */
[----:B------:R-:W-:Y:S02]  /*8cf0*/  UIADD3 UR21, UPT, UPT, UR49, 0x20, URZ ;  /* 0x0000002031157890 */ /* 0x000fe4000fffe0ff */
[----:B------:R-:W-:Y:S01]  /*8d00*/  UIADD3 UR20, UPT, UPT, UR5, 0x1200, URZ ;  /* 0x0000120005147890 */ /* 0x000fe2000fffe0ff */
[----:B------:R-:W-:Y:S03]  /*8d10*/  UMOV UR23, UR36 ;  /* 0x0000002400177c82 */ /* 0x000fe60008000000 */
[----:B------:R1:W-:Y:S01]  /*8d20*/  UTMASTG.3D [UR8], [UR6] ;  /* 0x00000008060073b5 */ /* 0x0003e20008010000 */
[----:B------:R-:W-:Y:S01]  /*8d30*/  UMOV UR22, UR10 ;  /* 0x0000000a00167c82 */ /* 0x000fe20008000000 */
[----:B------:R-:W-:Y:S02]  /*8d40*/  UIADD3 UR17, UPT, UPT, UR49, 0x40, URZ ;  /* 0x0000004031117890 */ /* 0x000fe4000fffe0ff */
[----:B------:R-:W-:Y:S01]  /*8d50*/  UIADD3 UR16, UPT, UPT, UR5, 0x2200, URZ ;  /* 0x0000220005107890 */ /* 0x000fe2000fffe0ff */
[----:B------:R-:W-:Y:S01]  /*8d60*/  UMOV UR19, UR36 ;  /* 0x0000002400137c82 */ /* 0x000fe20008000000 */
[----:B------:R-:W-:Y:S01]  /*8d70*/  UMOV UR18, UR10 ;  /* 0x0000000a00127c82 */ /* 0x000fe20008000000 */
[----:B------:R1:W-:Y:S01]  /*8d80*/  UTMASTG.3D [UR20], [UR6] ;  /* 0x00000014060073b5 */ /* 0x0003e20008010000 */
[----:B------:R-:W-:Y:S02]  /*8d90*/  UIADD3 UR13, UPT, UPT, UR49, 0x60, URZ ;  /* 0x00000060310d7890 */ /* 0x000fe4000fffe0ff */
[----:B------:R-:W-:Y:S01]  /*8da0*/  UIADD3 UR12, UPT, UPT, UR5, 0x3200, URZ ;  /* 0x00003200050c7890 */ /* 0x000fe2000fffe0ff */
[----:B------:R-:W-:Y:S01]  /*8db0*/  UMOV UR15, UR36 ;  /* 0x00000024000f7c82 */ /* 0x000fe20008000000 */
[----:B------:R-:W-:Y:S01]  /*8dc0*/  UMOV UR14, UR10 ;  /* 0x0000000a000e7c82 */ /* 0x000fe20008000000 */
[----:B------:R1:W-:Y:S06]  /*8dd0*/  UTMASTG.3D [UR16], [UR6] ;  /* 0x00000010060073b5 */ /* 0x0003ec0008010000 */
[----:B------:R1:W-:Y:S02]  /*8de0*/  UTMASTG.3D [UR12], [UR6] ;  /* 0x0000000c060073b5 */ /* 0x0003e40008010000 */
[----:B-1----:R0:W-:Y:S02]  /*8df0*/  UTMACMDFLUSH ;  /* 0x00000000000079b7 */ /* 0x0021e40000000000 */
.L_x_102:
[----:B------:R-:W-:Y:S05]  /*8e00*/  BSYNC.RECONVERGENT B0 ;  /* 0x0000000000007941 */ /* 0x000fea0003800200 */
.L_x_101:
[----:B------:R-:W-:Y:S01]  /*8e10*/  UIADD3 UR4, UPT, UPT, UR46, 0x1, URZ ;  /* 0x000000012e047890 */ /* 0x000fe2000fffe0ff */
[----:B------:R-:W-:Y:S01]  /*8e20*/  ISETP.NE.AND P1, PT, R97, RZ, PT ;  /* 0x000000ff6100720c */ /* 0x000fe20003f25270 */
[----:B--2---:R-:W-:Y:S01]  /*8e30*/  IMAD.U32 R0, RZ, RZ, UR53 ;  /* 0x00000035ff007e24 */ /* 0x004fe2000f8e00ff */
[----:B------:R-:W-:Y:S01]  /*8e40*/  BSSY.RECONVERGENT B0, `(.L_x_103) ;  /* 0x0000008000007945 */ /* 0x000fe20003800200 */
[----:B------:R-:W-:Y:S04]  /*8e50*/  UISETP.NE.AND UP0, UPT, UR4, 0x3, UPT ;  /* 0x000000030400788c */ /* 0x000fe8000bf05270 */
[----:B------:R-:W-:Y:S02]  /*8e60*/  USEL UR46, UR4, URZ, UP0 ;  /* 0x000000ff042e7287 */ /* 0x000fe40008000000 */
[----:B------:R-:W-:Y:S04]  /*8e70*/  UISETP.EQ.XOR UP0, UPT, UR48, 0x3, !UP0 ;  /* 0x000000033000788c */ /* 0x000fe8000c702a70 */
[----:B------:R-:W-:Y:S01]  /*8e80*/  UP2UR UR50, UPR, URZ, 0x1 ;  /* 0x00000001ff327883 */ /* 0x000fe20008000000 */
[----:B------:R-:W-:Y:S01]  /*8e90*/  @P1 LEA R0, R0, UR47, 0x3 ;  /* 0x0000002f00001c11 */ /* 0x000fe2000f8e18ff */
[----:B------:R-:W-:Y:S10]  /*8ea0*/  @P0 BRA `(.L_x_104) ;  /* 0x0000000000040947 */ /* 0x000ff40003800000 */
[----:B------:R-:W-:Y:S04]  /*8eb0*/  DEPBAR.LE SB0, 0x1 ;  /* 0x000080400000791a */ /* 0x000fe80000000000 */
.L_x_104:
[----:B------:R-:W-:Y:S05]  /*8ec0*/  BSYNC.RECONVERGENT B0 ;  /* 0x0000000000007941 */ /* 0x000fea0003800200 */
.L_x_103:
[----:B------:R-:W-:Y:S01]  /*8ed0*/  BAR.SYNC.DEFER_BLOCKING 0x1, 0x80 ;  /* 0x0042000000007b1d */ /* 0x000fe20000010000 */
[----:B------:R-:W-:Y:S01]  /*8ee0*/  @P1 VIADD R4, R0, 0x58 ;  /* 0x0000005800041836 */ /* 0x000fe20000000000 */
[----:B------:R-:W-:Y:S01]  /*8ef0*/  @P1 SHF.L.U32 R0, R102, 0x1f, RZ ;  /* 0x0000001f66001819 */ /* 0x000fe200000006ff */
[----:B------:R-:W-:Y:S02]  /*8f00*/  UIADD3 UR5, UPT, UPT, UR53, 0x1, URZ ;  /* 0x0000000135057890 */ /* 0x000fe4000fffe0ff */
[----:B------:R-:W-:Y:S01]  /*8f10*/  UISETP.NE.AND UP0, UPT, UR37, URZ, UPT ;  /* 0x000000ff2500728c */ /* 0x000fe2000bf05270 */
[----:B------:R-:W-:Y:S01]  /*8f20*/  @P1 PRMT R39, R39, 0x654, R4 ;  /* 0x0000065427271816 */ /* 0x000fe20000000004 */
[----:B------:R-:W-:Y:S04]  /*8f30*/  UISETP.NE.AND UP1, UPT, UR5, 0x3, UPT ;  /* 0x000000030500788c */ /* 0x000fe8000bf25270 */
[----:B------:R-:W-:Y:S01]  /*8f40*/  USEL UR48, UR5, URZ, UP1 ;  /* 0x000000ff05307287 */ /* 0x000fe20008800000 */
[----:B------:R1:W-:Y:S01]  /*8f50*/  @P1 SYNCS.ARRIVE.TRANS64.RED.A1T0 RZ, [R39+URZ], RZ ;  /* 0x000000ff27ff19a7 */ /* 0x0003e200081004ff */
[----:B------:R-:W-:Y:S01]  /*8f60*/  UMOV UR4, 0x400 ;  /* 0x0000040000047882 */ /* 0x000fe20000000000 */
[----:B------:R-:W-:Y:S01]  /*8f70*/  BSSY B1, `(.L_x_105) ;  /* 0x000003b000017945 */ /* 0x000fe20003800000 */
[----:B------:R-:W-:Y:S03]  /*8f80*/  ULEA UR47, UR51, UR4, 0x18 ;  /* 0x00000004332f7291 */ /* 0x000fe6000f8ec0ff */
[----:B------:R-:W-:Y:S02]  /*8f90*/  UMOV UR4, 0xa0 ;  /* 0x000000a000047882 */ /* 0x000fe40000000000 */
[----:B------:R-:W-:Y:S01]  /*8fa0*/  USEL UR40, UR4, 0x40, !UP0 ;  /* 0x0000004004287887 */ /* 0x000fe2000c000000 */
[----:B------:R-:W-:Y:S04]  /*8fb0*/  LEA R5, R100, UR47, 0x3 ;  /* 0x0000002f64057c11 */ /* 0x000fe8000f8e18ff */
[----:B------:R-:W2:Y:S02]  /*8fc0*/  @P1 SYNCS.PHASECHK.TRANS64.TRYWAIT P0, [R5+URZ+0x40], R0 ;  /* 0x00004000050015a7 */ /* 0x000ea400080011ff */
[----:B--2---:R-:W-:Y:S01]  /*8fd0*/  @P1 SEL R101, RZ, 0x1, !P0 ;  /* 0x00000001ff651807 */ /* 0x004fe20004000000 */
[----:B-1----:R-:W-:Y:S06]  /*8fe0*/  @!P1 BRA `(.L_x_106) ;  /* 0x0000000000cc9947 */ /* 0x002fec0003800000 */
[----:B------:R-:W-:Y:S01]  /*8ff0*/  ISETP.NE.AND P1, PT, R103, RZ, PT ;  /* 0x000000ff6700720c */ /* 0x000fe20003f25270 */
[----:B------:R-:W-:Y:S01]  /*9000*/  BSSY B0, `(.L_x_107) ;  /* 0x0000008000007945 */ /* 0x000fe20003800000 */
[----:B------:R-:W-:Y:S11]  /*9010*/  ISETP.NE.AND P0, PT, R101, RZ, PT ;  /* 0x000000ff6500720c */ /* 0x000ff60003f05270 */
[----:B------:R-:W-:Y:S04]  /*9020*/  @P1 IMAD R3, R100, 0x4000, R91 ;  /* 0x0000400064031824 */ /* 0x000fe800078e025b */
[----:B------:R-:W-:Y:S01]  /*9030*/  @P1 IMAD.IADD R0, R98, 0x1, R3 ;  /* 0x0000000162001824 */ /* 0x000fe200078e0203 */
[----:B------:R-:W-:Y:S06]  /*9040*/  @P0 BRA `(.L_x_108) ;  /* 0x00000000000c0947 */ /* 0x000fec0003800000 */
[----:B------:R-:W-:Y:S04]  /*9050*/  SHF.L.U32 R4, R102, 0x1f, RZ ;  /* 0x0000001f66047819 */ /* 0x000fe800000006ff */
[----:B------:R-:W1:Y:S02]  /*9060*/  SYNCS.PHASECHK.TRANS64.TRYWAIT P0, [R5+URZ+0x40], R4 ;  /* 0x00004004050075a7 */ /* 0x000e6400080011ff */
[----:B-1----:R-:W-:Y:S05]  /*9070*/  @!P0 BRA `(.L_x_109) ;  /* 0x0000006400f08947 */ /* 0x002fea0003800000 */
.L_x_108:
[----:B------:R-:W-:Y:S05]  /*9080*/  BSYNC B0 ;  /* 0x0000000000007941 */ /* 0x000fea0003800000 */
.L_x_107:
[----:B------:R-:W-:Y:S01]  /*9090*/  ISETP.NE.AND P0, PT, R103, RZ, PT ;  /* 0x000000ff6700720c */ /* 0x000fe20003f05270 */
[----:B------:R-:W-:Y:S11]  /*90a0*/  VIADD R100, R100, 0x1 ;  /* 0x0000000164647836 */ /* 0x000ff60000000000 */
[----:B------:R-:W-:Y:S01]  /*90b0*/  @!UPT UIADD3 URZ, UPT, UPT, URZ, URZ, URZ ;  /* 0x000000fffffff290 */ /* 0x000fe2000fffe0ff */
[----:B------:R-:W2:Y:S01]  /*90c0*/  @P0 LDS R42, [R0] ;  /* 0x00000000002a0984 */ /* 0x000ea20000000800 */
[----:B-1----:R-:W-:Y:S03]  /*90d0*/  @P0 IMAD.IADD R5, R99, 0x1, R3 ;  /* 0x0000000163050824 */ /* 0x002fe600078e0203 */
[----:B------:R-:W1:Y:S01]  /*90e0*/  @P0 LDS R46, [R0+0x200] ;  /* 0x00020000002e0984 */ /* 0x000e620000000800 */
[----:B------:R-:W-:Y:S03]  /*90f0*/  @P0 IMAD.IADD R4, R98, 0x1, R5 ;  /* 0x0000000162040824 */ /* 0x000fe600078e0205 */
[----:B------:R-:W1:Y:S04]  /*9100*/  @P0 LDS R50, [R0+0x400] ;  /* 0x0004000000320984 */ /* 0x000e680000000800 */
[----:B------:R-:W1:Y:S04]  /*9110*/  @P0 LDS R54, [R0+0x600] ;  /* 0x0006000000360984 */ /* 0x000e680000000800 */
[----:B------:R-:W1:Y:S04]  /*9120*/  @P0 LDS R58, [R0+0x800] ;  /* 0x00080000003a0984 */ /* 0x000e680000000800 */
[----:B------:R-:W1:Y:S04]  /*9130*/  @P0 LDS R62, [R0+0xa00] ;  /* 0x000a0000003e0984 */ /* 0x000e680000000800 */
[----:B------:R-:W1:Y:S04]  /*9140*/  @P0 LDS R66, [R0+0xc00] ;  /* 0x000c000000420984 */ /* 0x000e680000000800 */
[----:B------:R-:W1:Y:S04]  /*9150*/  @P0 LDS R70, [R0+0xe00] ;  /* 0x000e000000460984 */ /* 0x000e680000000800 */
[----:B------:R-:W1:Y:S04]  /*9160*/  @P0 LDS R40, [R3] ;  /* 0x0000000003280984 */ /* 0x000e680000000800 */
[----:B------:R-:W1:Y:S04]  /*9170*/  @P0 LDS R45, [R3+0x200] ;  /* 0x00020000032d0984 */ /* 0x000e680000000800 */
[----:B------:R-:W1:Y:S04]  /*9180*/  @P0 LDS R49, [R3+0x400] ;  /* 0x0004000003310984 */ /* 0x000e680000000800 */
        /* <DEDUP_REMOVED lines=24> */
[----:B--2---:R-:W-:Y:S02]  /*9310*/  LOP3.LUT R102, R102, R3, RZ, 0x3c, !PT ;  /* 0x0000000366667212 */ /* 0x004fe400078e3cff */
.L_x_106:
[----:B------:R-:W-:Y:S05]  /*9320*/  BSYNC B1 ;  /* 0x0000000000017941 */ /* 0x000fea0003800000 */
.L_x_105:
[----:B------:R-:W-:Y:S05]  /*9330*/  VIADD R38, R37, UR40 ;  /* 0x0000002825267c36 */ /* 0x000fea0008000000 */
[----:B------:R-:W-:Y:S04]  /*9340*/  SHF.R.U32.HI R3, RZ, 0x15, R38 ;  /* 0x00000015ff037819 */ /* 0x000fe80000011626 */
        /* <DEDUP_REMOVED lines=8> */
[----:B------:R-:W2:Y:S01]  /*93d0*/  LDCU.64 UR6, c[0x4][0x78] ;  /* 0x01000f00ff0677ac */ /* 0x000ea20008000a00 */
[----:B------:R-:W3:Y:S01]  /*93e0*/  LDC.64 R14, c[0x4][R15] ;  /* 0x010000000f0e7b82 */ /* 0x000ee20000000a00 */
[----:B------:R-:W5:Y:S01]  /*93f0*/  LDCU.64 UR4, c[0x4][0x10] ;  /* 0x01000200ff0477ac */ /* 0x000f620008000a00 */
[----:B-1----:R-:W-:Y:S01]  /*9400*/  MOV R5, UR9 ;  /* 0x0000000900057c02 */ /* 0x002fe20008000f00 */
[----:B------:R-:W-:Y:S01]  /*9410*/  IMAD.U32 R4, RZ, RZ, UR8 ;  /* 0x00000008ff047e24 */ /* 0x000fe2000f8e00ff */
[----:B--2---:R-:W-:Y:S01]  /*9420*/  MOV R7, UR7 ;  /* 0x0000000700077c02 */ /* 0x004fe20008000f00 */
[----:B------:R-:W-:Y:S01]  /*9430*/  IMAD.U32 R6, RZ, RZ, UR6 ;  /* 0x00000006ff067e24 */ /* 0x000fe2000f8e00ff */
[----:B-----5:R-:W-:Y:S01]  /*9440*/  MOV R11, UR5 ;  /* 0x00000005000b7c02 */ /* 0x020fe20008000f00 */
[----:B------:R-:W-:Y:S02]  /*9450*/  IMAD.U32 R10, RZ, RZ, UR4 ;  /* 0x00000004ff0a7e24 */ /* 0x000fe4000f8e00ff */
[----:B------:R-:W-:Y:S07]  /*9460*/  LEPC R20, `(.L_x_110) ;  /* 0x000000001014794e */ /* 0x000fee0000000000 */
[----:B---34-:R-:W-:Y:S05]  /*9470*/  CALL.ABS.NOINC R14 ;  /* 0x000000000e007343 */ /* 0x018fea0003c00000 */
.L_x_110:
[----:B------:R-:W-:Y:S01]  /*9480*/  ISETP.NE.AND P0, PT, R93, RZ, PT ;  /* 0x000000ff5d00720c */ /* 0x000fe20003f05270 */
[----:B------:R-:W-:Y:S05]  /*9490*/  WARPSYNC.ALL ;  /* 0x0000000000007948 */ /* 0x000fea0003800000 */
[----:B------:R-:W2:Y:S01]  /*94a0*/  S2R R39, SR_CgaCtaId ;  /* 0x0000000000277919 */ /* 0x000ea20000008800 */
[----:B------:R-:W-:Y:S01]  /*94b0*/  R2UR UR4, R38 ;  /* 0x00000000260472ca */ /* 0x000fe200000e0000 */
[----:B------:R-:W2:Y:S01]  /*94c0*/  S2UR UR51, SR_CgaCtaId ;  /* 0x00000000003379c3 */ /* 0x000ea20000008800 */
[----:B------:R-:W-:Y:S11]  /*94d0*/  BSSY.RECONVERGENT B0, `(.L_x_111) ;  /* 0x0000087000007945 */ /* 0x000ff60003800200 */
[----:B-1----:R-:W1:Y:S01]  /*94e0*/  LDTM.x32 R4, tmem[UR4] ;  /* 0x00000004000479ee */ /* 0x002e6200082c0000 */
[----:B------:R-:W-:Y:S06]  /*94f0*/  USHF.L.U32 UR4, UR46, 0xe, URZ ;  /* 0x0000000e2e047899 */ /* 0x000fec00080006ff */
[----:B------:R-:W-:Y:S04]  /*9500*/  IADD3 R0, PT, PT, R91, UR4, RZ ;  /* 0x000000045b007c10 */ /* 0x000fe8000fffe0ff */
[CC--:B------:R-:W-:Y:S02]  /*9510*/  IADD3 R104, PT, PT, R98.reuse, R0.reuse, RZ ;  /* 0x0000000062687210 */ /* 0x0c0fe40007ffe0ff */
[----:B------:R-:W-:Y:S04]  /*9520*/  IADD3 R3, PT, PT, R99, R0, RZ ;  /* 0x0000000063037210 */ /* 0x000fe80007ffe0ff */
[----:B------:R-:W-:Y:S01]  /*9530*/  IADD3 R0, PT, PT, R98, R3, RZ ;  /* 0x0000000362007210 */ /* 0x000fe20007ffe0ff */
[C---:B-1----:R-:W-:Y:S01]  /*9540*/  FMUL R4, R36.reuse, R4 ;  /* 0x0000000424047220 */ /* 0x042fe20000400000 */
        /* <DEDUP_REMOVED lines=102> */
[----:B--2---:R-:W-:Y:S05]  /*9bb0*/  @P0 BRA `(.L_x_112) ;  /* 0x0000000000600947 */ /* 0x004fea0003800000 */
        /* <DEDUP_REMOVED lines=23> */
[----:B--2---:R0:W-:Y:S02]  /*9d30*/  UTMACMDFLUSH ;  /* 0x00000000000079b7 */ /* 0x0041e40000000000 */
.L_x_112:
[----:B------:R-:W-:Y:S05]  /*9d40*/  BSYNC.RECONVERGENT B0 ;  /* 0x0000000000007941 */ /* 0x000fea0003800200 */
.L_x_111:
[----:B------:R-:W-:Y:S01]  /*9d50*/  UISETP.NE.AND UP1, UPT, UR50, URZ, UPT ;  /* 0x000000ff3200728c */ /* 0x000fe2000bf25270 */
[----:B------:R-:W-:Y:S01]  /*9d60*/  ISETP.NE.AND P1, PT, R97, RZ, PT ;  /* 0x000000ff6100720c */ /* 0x000fe20003f25270 */
[----:B------:R-:W-:Y:S01]  /*9d70*/  UIADD3 UR4, UPT, UPT, UR46, 0x1, URZ ;  /* 0x000000012e047890 */ /* 0x000fe2000fffe0ff */
[----:B-1----:R-:W-:Y:S01]  /*9d80*/  IMAD.U32 R0, RZ, RZ, UR48 ;  /* 0x00000030ff007e24 */ /* 0x002fe2000f8e00ff */
[----:B------:R-:W-:Y:S02]  /*9d90*/  BSSY.RECONVERGENT B0, `(.L_x_113) ;  /* 0x0000008000007945 */ /* 0x000fe40003800200 */
[----:B------:R-:W-:Y:S02]  /*9da0*/  UISETP.NE.AND UP0, UPT, UR4, 0x3, UPT ;  /* 0x000000030400788c */ /* 0x000fe4000bf05270 */
[----:B------:R-:W-:Y:S02]  /*9db0*/  UISETP.EQ.XOR UP1, UPT, UR4, 0x3, UP1 ;  /* 0x000000030400788c */ /* 0x000fe40008f22a70 */
[----:B------:R-:W-:Y:S02]  /*9dc0*/  USEL UR46, UR4, URZ, UP0 ;  /* 0x000000ff042e7287 */ /* 0x000fe40008000000 */
[----:B------:R-:W-:Y:S02]  /*9dd0*/  UP2UR UR50, UPR, URZ, 0x2 ;  /* 0x00000002ff327883 */ /* 0x000fe40008000000 */
[----:B------:R-:W-:Y:S01]  /*9de0*/  @P1 LEA R0, R0, UR47, 0x3 ;  /* 0x0000002f00001c11 */ /* 0x000fe2000f8e18ff */
[----:B------:R-:W-:Y:S05]  /*9df0*/  @P0 BRA `(.L_x_114) ;  /* 0x0000000000040947 */ /* 0x000fea0003800000 */
[----:B------:R-:W-:Y:S04]  /*9e00*/  DEPBAR.LE SB0, 0x1 ;  /* 0x000080400000791a */ /* 0x000fe80000000000 */
.L_x_114:
[----:B------:R-:W-:Y:S05]  /*9e10*/  BSYNC.RECONVERGENT B0 ;  /* 0x0000000000007941 */ /* 0x000fea0003800200 */
.L_x_113:
        /* <DEDUP_REMOVED lines=27> */
.L_x_118:
[----:B------:R-:W-:Y:S05]  /*9fd0*/  BSYNC B0 ;  /* 0x0000000000007941 */ /* 0x000fea0003800000 */
.L_x_117:
        /* <DEDUP_REMOVED lines=41> */
.L_x_116:
[----:B------:R-:W-:Y:S05]  /*a270*/  BSYNC B1 ;  /* 0x0000000000017941 */ /* 0x000fea0003800000 */
.L_x_115:
        /* <DEDUP_REMOVED lines=21> */
.L_x_120:
        /* <DEDUP_REMOVED lines=140> */
.L_x_122:
[----:B------:R-:W-:Y:S05]  /*ac90*/  BSYNC.RECONVERGENT B0 ;  /* 0x0000000000007941 */ /* 0x000fea0003800200 */
.L_x_121:
        /* <DEDUP_REMOVED lines=12> */
.L_x_124:
[----:B------:R-:W-:Y:S05]  /*ad60*/  BSYNC.RECONVERGENT B0 ;  /* 0x0000000000007941 */ /* 0x000fea0003800200 */
.L_x_123:
        /* <DEDUP_REMOVED lines=27> */
.L_x_128:
[----:B------:R-:W-:Y:S05]  /*af20*/  BSYNC B0 ;  /* 0x0000000000007941 */ /* 0x000fea0003800000 */
.L_x_127:
        /* <DEDUP_REMOVED lines=41> */
.L_x_126:
[----:B------:R-:W-:Y:S05]  /*b1c0*/  BSYNC B1 ;  /* 0x0000000000017941 */ /* 0x000fea0003800000 */
.L_x_125:
        /* <DEDUP_REMOVED lines=21> */
.L_x_130:
        /* <DEDUP_REMOVED lines=140> */
.L_x_132:
[----:B------:R-:W-:Y:S05]  /*bbe0*/  BSYNC.RECONVERGENT B0 ;  /* 0x0000000000007941 */ /* 0x000fea0003800200 */
.L_x_131:
        /* <DEDUP_REMOVED lines=12> */
.L_x_134:
[----:B------:R-:W-:Y:S05]  /*bcb0*/  BSYNC.RECONVERGENT B0 ;  /* 0x0000000000007941 */ /* 0x000fea0003800200 */
.L_x_133:
        /* <DEDUP_REMOVED lines=27> */
.L_x_138:
[----:B------:R-:W-:Y:S05]  /*be70*/  BSYNC B0 ;  /* 0x0000000000007941 */ /* 0x000fea0003800000 */
.L_x_137:
        /* <DEDUP_REMOVED lines=41> */
.L_x_136:
[----:B------:R-:W-:Y:S05]  /*c110*/  BSYNC B1 ;  /* 0x0000000000017941 */ /* 0x000fea0003800000 */
.L_x_135:
        /* <DEDUP_REMOVED lines=21> */
.L_x_140:
        /* <DEDUP_REMOVED lines=140> */
.L_x_142:
[----:B------:R-:W-:Y:S05]  /*cb30*/  BSYNC.RECONVERGENT B0 ;  /* 0x0000000000007941 */ /* 0x000fea0003800200 */
.L_x_141:
        /* <DEDUP_REMOVED lines=12> */
.L_x_144:
[----:B------:R-:W-:Y:S05]  /*cc00*/  BSYNC.RECONVERGENT B0 ;  /* 0x0000000000007941 */ /* 0x000fea0003800200 */
.L_x_143:
        /* <DEDUP_REMOVED lines=27> */
.L_x_148:
[----:B------:R-:W-:Y:S05]  /*cdc0*/  BSYNC B0 ;  /* 0x0000000000007941 */ /* 0x000fea0003800000 */
.L_x_147:
        /* <DEDUP_REMOVED lines=41> */
.L_x_146:
[----:B------:R-:W-:Y:S05]  /*d060*/  BSYNC B1 ;  /* 0x0000000000017941 */ /* 0x000fea0003800000 */
.L_x_145:
        /* <DEDUP_REMOVED lines=21> */
.L_x_150:
        /* <DEDUP_REMOVED lines=140> */
.L_x_152:
[----:B------:R-:W-:Y:S05]  /*da80*/  BSYNC.RECONVERGENT B0 ;  /* 0x0000000000007941 */ /* 0x000fea0003800200 */
.L_x_151:
        /* <DEDUP_REMOVED lines=12> */
.L_x_154:
[----:B------:R-:W-:Y:S05]  /*db50*/  BSYNC.RECONVERGENT B0 ;  /* 0x0000000000007941 */ /* 0x000fea0003800200 */
.L_x_153:
[----:B------:R-:W-:Y:S01]  /*db60*/  BAR.SYNC.DEFER_BLOCKING 0x1, 0x80 ;  /* 0x0042000000007b1d */ /* 0x000fe20000010000 */
[----:B------:R-:W-:Y:S01]  /*db70*/  @P1 VIADD R4, R0, 0x58 ;  /* 0x0000005800041836 */ /* 0x000fe20000000000 */
[----:B------:R-:W-:Y:S01]  /*db80*/  @P1 SHF.L.U32 R0, R102, 0x1f, RZ ;  /* 0x0000001f66001819 */ /* 0x000fe200000006ff */
[----:B------:R-:W-:Y:S03]  /*db90*/  UISETP.NE.AND UP0, UPT, UR37, URZ, UPT ;  /* 0x000000ff2500728c */ /* 0x000fe6000bf05270 */
[----:B------:R-:W-:Y:S01]  /*dba0*/  @P1 PRMT R39, R39, 0x654, R4 ;  /* 0x0000065427271816 */ /* 0x000fe20000000004 */
[----:B------:R-:W-:Y:S03]  /*dbb0*/  USEL UR40, URZ, 0xe0, !UP0 ;  /* 0x000000e0ff287887 */ /* 0x000fe6000c000000 */
[----:B------:R1:W-:Y:S01]  /*dbc0*/  @P1 SYNCS.ARRIVE.TRANS64.RED.A1T0 RZ, [R39+URZ], RZ ;  /* 0x000000ff27ff19a7 */ /* 0x0003e200081004ff */
[----:B------:R-:W-:Y:S01]  /*dbd0*/  UMOV UR4, 0x400 ;  /* 0x0000040000047882 */ /* 0x000fe20000000000 */
[----:B------:R-:W-:Y:S01]  /*dbe0*/  BSSY B1, `(.L_x_155) ;  /* 0x0000037000017945 */ /* 0x000fe20003800000 */
[----:B------:R-:W-:Y:S02]  /*dbf0*/  ULEA UR47, UR51, UR4, 0x18 ;  /* 0x00000004332f7291 */ /* 0x000fe4000f8ec0ff */
[----:B------:R-:W-:Y:S04]  /*dc00*/  UIADD3 UR4, UPT, UPT, UR48, 0x1, URZ ;  /* 0x0000000130047890 */ /* 0x000fe8000fffe0ff */
[----:B------:R-:W-:Y:S01]  /*dc10*/  LEA R3, R100, UR47, 0x3 ;  /* 0x0000002f64037c11 */ /* 0x000fe2000f8e18ff */
[----:B------:R-:W-:Y:S03]  /*dc20*/  UISETP.NE.AND UP1, UPT, UR4, 0x3, UPT ;  /* 0x000000030400788c */ /* 0x000fe6000bf25270 */
[----:B------:R-:W2:Y:S01]  /*dc30*/  @P1 SYNCS.PHASECHK.TRANS64.TRYWAIT P0, [R3+URZ+0x40], R0 ;  /* 0x00004000030015a7 */ /* 0x000ea200080011ff */
[----:B------:R-:W-:Y:S01]  /*dc40*/  USEL UR53, UR4, URZ, UP1 ;  /* 0x000000ff04357287 */ /* 0x000fe20008800000 */
[----:B--2---:R-:W-:Y:S01]  /*dc50*/  @P1 SEL R101, RZ, 0x1, !P0 ;  /* 0x00000001ff651807 */ /* 0x004fe20004000000 */
[----:B-1----:R-:W-:Y:S10]  /*dc60*/  @!P1 BRA `(.L_x_156) ;  /* 0x0000000000b89947 */ /* 0x002ff40003800000 */
        /* <DEDUP_REMOVED lines=9> */
.L_x_158:
[----:B------:R-:W-:Y:S05]  /*dd00*/  BSYNC B0 ;  /* 0x0000000000007941 */ /* 0x000fea0003800000 */
.L_x_157:
[----:B------:R-:W-:Y:S11]  /*dd10*/  ISETP.NE.AND P0, PT, R103, RZ, PT ;  /* 0x000000ff6700720c */ /* 0x000ff60003f05270 */
[----:B------:R-:W-:Y:S02]  /*dd20*/  @!UPT UIADD3 URZ, UPT, UPT, URZ, URZ, URZ ;  /* 0x000000fffffff290 */ /* 0x000fe4000fffe0ff */
[----:B------:R2:W2:Y:S01]  /*dd30*/  @P0 LDS R42, [R0] ;  /* 0x00000000002a0984 */ /* 0x0004a20000000800 */
[----:B-1----:R-:W-:Y:S03]  /*dd40*/  @P0 IMAD.IADD R3, R99, 0x1, R100 ;  /* 0x0000000163030824 */ /* 0x002fe600078e0264 */
[----:B------:R1:W1:Y:S02]  /*dd50*/  @P0 LDS R46, [R0+0x200] ;  /* 0x00020000002e0984 */ /* 0x0002640000000800 */
[----:B------:R-:W-:Y:S02]  /*dd60*/  @P0 IADD3 R4, PT, PT, R98, R3, RZ ;  /* 0x0000000362040210 */ /* 0x000fe40007ffe0ff */
        /* <DEDUP_REMOVED lines=29> */
[----:B--2---:R1:W1:Y:S02]  /*df40*/  @P0 LDS R72, [R4+0xe00] ;  /* 0x000e000004480984 */ /* 0x0042640000000800 */
.L_x_156:
[----:B------:R-:W-:Y:S05]  /*df50*/  BSYNC B1 ;  /* 0x0000000000017941 */ /* 0x000fea0003800000 */
.L_x_155:
        /* <DEDUP_REMOVED lines=21> */
.L_x_160:
[----:B------:R-:W-:Y:S01]  /*e0b0*/  ISETP.NE.AND P0, PT, R93, RZ, PT ;  /* 0x000000ff5d00720c */ /* 0x000fe20003f05270 */
[----:B------:R-:W-:Y:S05]  /*e0c0*/  WARPSYNC.ALL ;  /* 0x0000000000007948 */ /* 0x000fea0003800000 */
[----:B------:R-:W-:Y:S01]  /*e0d0*/  R2UR UR4, R37 ;  /* 0x00000000250472ca */ /* 0x000fe200000e0000 */
[----:B------:R-:W-:Y:S11]  /*e0e0*/  BSSY.RECONVERGENT B0, `(.L_x_161) ;  /* 0x0000088000007945 */ /* 0x000ff60003800200 */
[----:B------:R-:W-:Y:S01]  /*e0f0*/  @!UPT UIADD3 URZ, UPT, UPT, URZ, URZ, URZ ;  /* 0x000000fffffff290 */ /* 0x000fe2000fffe0ff */
[----:B------:R-:W1:Y:S01]  /*e100*/  LDTM.x32 R4, tmem[UR4] ;  /* 0x00000004000479ee */ /* 0x000e6200082c0000 */
[----:B------:R-:W-:Y:S06]  /*e110*/  USHF.L.U32 UR4, UR46, 0xe, URZ ;  /* 0x0000000e2e047899 */ /* 0x000fec00080006ff */
[----:B------:R-:W-:Y:S04]  /*e120*/  IADD3 R0, PT, PT, R91, UR4, RZ ;  /* 0x000000045b007c10 */ /* 0x000fe8000fffe0ff */
[-C--:B------:R-:W-:Y:S02]  /*e130*/  IADD3 R99, PT, PT, R99, R0.reuse, RZ ;  /* 0x0000000063637210 */ /* 0x080fe40007ffe0ff */
[C---:B------:R-:W-:Y:S02]  /*e140*/  IADD3 R0, PT, PT, R98.reuse, R0, RZ ;  /* 0x0000000062007210 */ /* 0x040fe40007ffe0ff */
        /* <DEDUP_REMOVED lines=102> */
[----:B--2---:R-:W2:Y:S02]  /*e7b0*/  FENCE.VIEW.ASYNC.S ;  /* 0x00000000000073c6 */ /* 0x004ea40000000000 */
[----:B--2---:R-:W-:Y:S06]  /*e7c0*/  BAR.SYNC.DEFER_BLOCKING 0x1, 0x80 ;  /* 0x0042000000007b1d */ /* 0x004fec0000010000 */
[----:B------:R-:W-:Y:S05]  /*e7d0*/  @P0 BRA `(.L_x_162) ;  /* 0x0000000000600947 */ /* 0x000fea0003800000 */
        /* <DEDUP_REMOVED lines=24> */
.L_x_162:
[----:B------:R-:W-:Y:S05]  /*e960*/  BSYNC.RECONVERGENT B0 ;  /* 0x0000000000007941 */ /* 0x000fea0003800200 */
.L_x_161:
[----:B------:R-:W-:Y:S01]  /*e970*/  UISETP.NE.AND UP0, UPT, UR50, URZ, UPT ;  /* 0x000000ff3200728c */ /* 0x000fe2000bf05270 */
[----:B------:R-:W-:Y:S01]  /*e980*/  BSSY.RECONVERGENT B0, `(.L_x_163) ;  /* 0x0000009000007945 */ /* 0x000fe20003800200 */
[----:B------:R-:W-:Y:S04]  /*e990*/  UIADD3 UR4, UPT, UPT, UR46, 0x1, URZ ;  /* 0x000000012e047890 */ /* 0x000fe8000fffe0ff */
[----:B------:R-:W-:Y:S02]  /*e9a0*/  UISETP.EQ.XOR UP1, UPT, UR4, 0x3, UP0 ;  /* 0x000000030400788c */ /* 0x000fe40008722a70 */
[----:B------:R-:W-:Y:S02]  /*e9b0*/  UISETP.NE.AND UP0, UPT, UR4, 0x3, UPT ;  /* 0x000000030400788c */ /* 0x000fe4000bf05270 */
[----:B------:R-:W-:Y:S02]  /*e9c0*/  USEL UR5, URZ, 0x1, !UP1 ;  /* 0x00000001ff057887 */ /* 0x000fe4000c800000 */
[----:B------:R-:W-:Y:S02]  /*e9d0*/  USEL UR52, UR4, URZ, UP0 ;  /* 0x000000ff04347287 */ /* 0x000fe40008000000 */
[----:B------:R-:W-:Y:S01]  /*e9e0*/  ULOP3.LUT UR56, UR56, UR5, URZ, 0x3c, !UPT ;  /* 0x0000000538387292 */ /* 0x000fe2000f8e3cff */
[----:B------:R-:W-:Y:S11]  /*e9f0*/  @P0 BRA `(.L_x_164) ;  /* 0x0000000000040947 */ /* 0x000ff60003800000 */
[----:B------:R-:W-:Y:S04]  /*ea00*/  DEPBAR.LE SB0, 0x1 ;  /* 0x000080400000791a */ /* 0x000fe80000000000 */
.L_x_164:
[----:B------:R-:W-:Y:S05]  /*ea10*/  BSYNC.RECONVERGENT B0 ;  /* 0x0000000000007941 */ /* 0x000fea0003800200 */
.L_x_163:
[----:B------:R-:W-:Y:S01]  /*ea20*/  BAR.SYNC.DEFER_BLOCKING 0x1, 0x80 ;  /* 0x0042000000007b1d */ /* 0x000fe20000010000 */
[----:B------:R-:W-:Y:S09]  /*ea30*/  UISETP.NE.AND UP0, UPT, UR55, -0x8, UPT ;  /* 0xfffffff83700788c */ /* 0x000ff2000bf05270 */
[----:B------:R-:W-:Y:S05]  /*ea40*/  BRA.U !UP0, `(.L_x_165) ;  /* 0x0000000108287547 */ /* 0x000fea000b800000 */
[----:B-1----:R-:W1:Y:S01]  /*ea50*/  S2R R0, SR_CgaCtaId ;  /* 0x0000000000007919 */ /* 0x002e620000008800 */
[----:B------:R-:W-:Y:S01]  /*ea60*/  ISETP.NE.AND P0, PT, R97, RZ, PT ;  /* 0x000000ff6100720c */ /* 0x000fe20003f05270 */
[----:B------:R-:W-:Y:S01]  /*ea70*/  IMAD.U32 R3, RZ, RZ, UR53 ;  /* 0x00000035ff037e24 */ /* 0x000fe2000f8e00ff */
[----:B------:R-:W-:Y:S04]  /*ea80*/  UIADD3 UR4, UPT, UPT, UR53, 0x1, URZ ;  /* 0x0000000135047890 */ /* 0x000fe8000fffe0ff */
[----:B------:R-:W-:Y:S04]  /*ea90*/  UISETP.NE.AND UP0, UPT, UR4, 0x3, UPT ;  /* 0x000000030400788c */ /* 0x000fe8000bf05270 */
[----:B------:R-:W-:Y:S03]  /*eaa0*/  USEL UR53, UR4, URZ, UP0 ;  /* 0x000000ff04357287 */ /* 0x000fe60008000000 */
[----:B------:R-:W-:Y:S05]  /*eab0*/  @P0 LEA R3, R3, UR47, 0x3 ;  /* 0x0000002f03030c11 */ /* 0x000fea000f8e18ff */
[----:B------:R-:W-:Y:S05]  /*eac0*/  @P0 VIADD R3, R3, 0x58 ;  /* 0x0000005803030836 */ /* 0x000fea0000000000 */
[----:B-1----:R-:W-:Y:S04]  /*ead0*/  @P0 PRMT R0, R0, 0x654, R3 ;  /* 0x0000065400000816 */ /* 0x002fe80000000003 */
[----:B------:R2:W-:Y:S03]  /*eae0*/  @P0 SYNCS.ARRIVE.TRANS64.RED.A1T0 RZ, [R0+URZ], RZ ;  /* 0x000000ff00ff09a7 */ /* 0x0005e600081004ff */
.L_x_165:
[----:B------:R-:W-:Y:S01]  /*eaf0*/  R2UR UR4, R96 ;  /* 0x00000000600472ca */ /* 0x000fe200000e0000 */
[----:B------:R-:W-:Y:S01]  /*eb00*/  UIADD3 UR55, UPT, UPT, UR55, 0x8, URZ ;  /* 0x0000000837377890 */ /* 0x000fe2000fffe0ff */
[----:B------:R-:W-:Y:S01]  /*eb10*/  R2UR UR5, R73 ;  /* 0x00000000490572ca */ /* 0x000fe200000e0000 */
[----:B------:R-:W-:Y:S01]  /*eb20*/  ULOP3.LUT UR37, UR37, 0x1, URZ, 0x3c, !UPT ;  /* 0x0000000125257892 */ /* 0x000fe2000f8e3cff */
[----:B------:R-:W-:Y:S02]  /*eb30*/  R2UR UR36, R94 ;  /* 0x000000005e2472ca */ /* 0x000fe400000e0000 */
[C---:B------:R-:W-:Y:S04]  /*eb40*/  ISETP.NE.AND P0, PT, R88.reuse, 0x2, PT ;  /* 0x000000025800780c */ /* 0x040fe80003f05270 */
[----:B-12---:R-:W-:Y:S02]  /*eb50*/  SEL R0, RZ, 0x1, P0 ;  /* 0x00000001ff007807 */ /* 0x006fe40000000000 */
[----:B------:R-:W-:Y:S01]  /*eb60*/  SEL R88, R88, RZ, P0 ;  /* 0x000000ff58587207 */ /* 0x000fe20000000000 */
[----:B------:R-:W-:Y:S01]  /*eb70*/  UISETP.NE.AND UP0, UPT, UR4, URZ, UPT ;  /* 0x000000ff0400728c */ /* 0x000fe2000bf05270 */
[----:B------:R-:W-:Y:S01]  /*eb80*/  R2UR UR4, R78 ;  /* 0x000000004e0472ca */ /* 0x000fe200000e0000 */
[----:B------:R-:W-:Y:S01]  /*eb90*/  UIADD3 UR25, UPT, UPT, UR38, UR5, URZ ;  /* 0x0000000526197290 */ /* 0x000fe2000fffe0ff */
[----:B------:R-:W-:Y:S11]  /*eba0*/  LOP3.LUT R89, R89, R0, RZ, 0x3c, !PT ;  /* 0x0000000059597212 */ /* 0x000ff600078e3cff */
[----:B------:R-:W-:Y:S01]  /*ebb0*/  UIADD3 UR11, UPT, UPT, UR39, UR4, URZ ;  /* 0x00000004270b7290 */ /* 0x000fe2000fffe0ff */
[----:B------:R-:W-:Y:S11]  /*ebc0*/  BRA.U UP0, `(.L_x_166) ;  /* 0xffffff7500547547 */ /* 0x000ff6000b83ffff */
[----:B------:R-:W-:Y:S01]  /*ebd0*/  R2UR UR4, R86 ;  /* 0x00000000560472ca */ /* 0x000fe200000e0000 */
[----:B------:R-:W-:-:S12]  /*ebe0*/  SYNCS.ARRIVE.TRANS64.A1T0 RZ, [UR47+0xd0], RZ ;  /* 0x0000d0ffffff79a7 */ /* 0x000fd8000810002f */
[----:B------:R-:W-:-:S09]  /*ebf0*/  UISETP.NE.AND UP0, UPT, UR4, URZ, UPT ;  /* 0x000000ff0400728c */ /* 0x000fd2000bf05270 */
[----:B------:R-:W-:Y:S05]  /*ec00*/  BRA.U !UP0, `(.L_x_167) ;  /* 0x0000000108487547 */ /* 0x000fea000b800000 */
[----:B------:R-:W1:Y:S02]  /*ec10*/  LDCU.64 UR4, c[0x0][0xa90] ;  /* 0x00015200ff0477ac */ /* 0x000e640008000a00 */
[----:B-1----:R-:W-:-:S04]  /*ec20*/  UISETP.NE.U32.AND UP0, UPT, UR4, URZ, UPT ;  /* 0x000000ff0400728c */ /* 0x002fc8000bf05070 */
[----:B------:R-:W-:-:S09]  /*ec30*/  UISETP.NE.AND.EX UP0, UPT, UR5, URZ, UPT, UP0 ;  /* 0x000000ff0500728c */ /* 0x000fd2000bf05300 */
[----:B------:R-:W-:Y:S05]  /*ec40*/  BRA.U UP0, `(.L_x_168) ;  /* 0x00000001000c7547 */ /* 0x000fea000b800000 */
[----:B------:R-:W-:-:S13]  /*ec50*/  FSETP.NEU.AND P0, PT, R41, RZ, PT ;  /* 0x000000ff2900720b */ /* 0x000fda0003f0d000 */
[----:B------:R-:W-:Y:S05]  /*ec60*/  @!P0 EXIT ;  /* 0x000000000000894d */ /* 0x000fea0003800000 */
[----:B------:R-:W-:Y:S05]  /*ec70*/  BRA `(.L_x_167) ;  /* 0x00000000002c7947 */ /* 0x000fea0003800000 */
.L_x_168:
[----:B------:R-:W-:Y:S01]  /*ec80*/  ISETP.NE.AND P0, PT, R87, RZ, PT ;  /* 0x000000ff5700720c */ /* 0x000fe20003f05270 */
[----:B------:R-:W-:-:S12]  /*ec90*/  BSSY.RECONVERGENT B0, `(.L_x_167) ;  /* 0x0000009000007945 */ /* 0x000fd80003800200 */
[----:B------:R-:W-:Y:S05]  /*eca0*/  @P0 BRA `(.L_x_169) ;  /* 0x0000000000140947 */ /* 0x000fea0003800000 */
[----:B------:R-:W1:Y:S02]  /*ecb0*/  LDCU.64 UR4, c[0x0][0xa88] ;  /* 0x00015100ff0477ac */ /* 0x000e640008000a00 */
[----:B-1----:R-:W-:-:S04]  /*ecc0*/  ISETP.NE.U32.AND P0, PT, RZ, UR4, PT ;  /* 0x00000004ff007c0c */ /* 0x002fc8000bf05070 */
[----:B------:R-:W-:-:S13]  /*ecd0*/  ISETP.NE.AND.EX P0, PT, RZ, UR5, PT, P0 ;  /* 0x00000005ff007c0c */ /* 0x000fda000bf05300 */
[----:B------:R-:W-:Y:S05]  /*ece0*/  @!P0 EXIT ;  /* 0x000000000000894d */ /* 0x000fea0003800000 */
[----:B------:R-:W-:Y:S05]  /*ecf0*/  BRA `(.L_x_170) ;  /* 0x0000000000087947 */ /* 0x000fea0003800000 */
.L_x_169:
[----:B------:R-:W-:-:S13]  /*ed00*/  FSETP.NEU.AND P0, PT, R41, RZ, PT ;  /* 0x000000ff2900720b */ /* 0x000fda0003f0d000 */
[----:B------:R-:W-:Y:S05]  /*ed10*/  @!P0 EXIT ;  /* 0x000000000000894d */ /* 0x000fea0003800000 */
.L_x_170:
[----:B------:R-:W-:Y:S05]  /*ed20*/  BSYNC.RECONVERGENT B0 ;  /* 0x0000000000007941 */ /* 0x000fea0003800200 */
.L_x_167:
[----:B------:R-:W-:Y:S01]  /*ed30*/  ULEA UR4, UR53, UR47, 0x3 ;  /* 0x0000002f35047291 */ /* 0x000fe2000f8e18ff */
[----:B------:R-:W-:-:S04]  /*ed40*/  DEPBAR.LE SB0, 0x0 ;  /* 0x000080000000791a */ /* 0x000fc80000000000 */
[----:B------:R-:W-:-:S04]  /*ed50*/  UIADD3 UR4, UPT, UPT, UR4, 0x58, URZ ;  /* 0x0000005804047890 */ /* 0x000fc8000fffe0ff */
[----:B------:R-:W-:-:S09]  /*ed60*/  UPRMT UR4, UR51, 0x654, UR4 ;  /* 0x0000065433047896 */ /* 0x000fd20008000004 */
[----:B------:R-:W-:Y:S01]  /*ed70*/  SYNCS.ARRIVE.TRANS64.RED.A1T0 RZ, [UR4], RZ ;  /* 0x000000ffffff79a7 */ /* 0x000fe20008100404 */
[----:B------:R-:W-:Y:S05]  /*ed80*/  EXIT ;  /* 0x000000000000794d */ /* 0x000fea0003800000 */
.L_x_19:
[----:B------:R1:W1:Y:S02]  /*ed90*/  SYNCS.PHASECHK.TRANS64.TRYWAIT P0, [R3+URZ+0xc0], R2 ;  /* 0x0000c002030075a7 */ /* 0x00026400080011ff */
[----:B-1----:R-:W-:Y:S05]  /*eda0*/  @!P0 NANOSLEEP.SYNCS 0x989680 ;  /* 0x009896800000895d */ /* 0x002fea0003900000 */
[----:B------:R-:W1:Y:S02]  /*edb0*/  @!P0 SYNCS.PHASECHK.TRANS64 P0, [R3+URZ+0xc0], R2 ;  /* 0x0000c002030085a7 */ /* 0x000e6400080010ff */
[----:B-1----:R-:W-:Y:S05]  /*edc0*/  @!P0 BRA `(.L_x_19) ;  /* 0xfffffffc00f08947 */ /* 0x002fea000383ffff */
[----:B------:R-:W-:Y:S05]  /*edd0*/  BRA `(.L_x_171) ;  /* 0xffffff28002c7947 */ /* 0x000fea000383ffff */
.L_x_22:
[----:B------:R-:W-:-:S07]  /*ede0*/  MOV R0, UR33 ;  /* 0x0000002100007c02 */ /* 0x000fce0008000f00 */
.L_x_172:
[----:B-1----:R1:W2:Y:S02]  /*edf0*/  SYNCS.PHASECHK.TRANS64.TRYWAIT P0, [R0+URZ+0x20], R3 ;  /* 0x00002003000075a7 */ /* 0x0022a400080011ff */
[----:B--2---:R-:W-:Y:S05]  /*ee00*/  @!P0 NANOSLEEP.SYNCS 0x989680 ;  /* 0x009896800000895d */ /* 0x004fea0003900000 */
[----:B------:R-:W2:Y:S02]  /*ee10*/  @!P0 SYNCS.PHASECHK.TRANS64 P0, [R0+URZ+0x20], R3 ;  /* 0x00002003000085a7 */ /* 0x000ea400080010ff */
[----:B--2---:R-:W-:Y:S05]  /*ee20*/  @!P0 BRA `(.L_x_172) ;  /* 0xfffffffc00f08947 */ /* 0x004fea000383ffff */
[----:B------:R-:W-:Y:S05]  /*ee30*/  BRA `(.L_x_21) ;  /* 0xffffff2800887947 */ /* 0x000fea000383ffff */
.L_x_24:
[----:B-1----:R1:W2:Y:S02]  /*ee40*/  SYNCS.PHASECHK.TRANS64.TRYWAIT P0, [R3+URZ+0x80], R0 ;  /* 0x00008000030075a7 */ /* 0x0022a400080011ff */
[----:B--2---:R-:W-:Y:S05]  /*ee50*/  @!P0 NANOSLEEP.SYNCS 0x989680 ;  /* 0x009896800000895d */ /* 0x004fea0003900000 */
[----:B------:R-:W2:Y:S02]  /*ee60*/  @!P0 SYNCS.PHASECHK.TRANS64 P0, [R3+URZ+0x80], R0 ;  /* 0x00008000030085a7 */ /* 0x000ea400080010ff */
[----:B--2---:R-:W-:Y:S05]  /*ee70*/  @!P0 BRA `(.L_x_24) ;  /* 0xfffffffc00f08947 */ /* 0x004fea000383ffff */
[----:B------:R-:W-:Y:S05]  /*ee80*/  BRA `(.L_x_173) ;  /* 0xffffff2c00087947 */ /* 0x000fea000383ffff */
.L_x_28:
[----:B-1----:R-:W-:-:S07]  /*ee90*/  MOV R0, UR4 ;  /* 0x0000000400007c02 */ /* 0x002fce0008000f00 */
.L_x_174:
[----:B-1----:R1:W2:Y:S02]  /*eea0*/  SYNCS.PHASECHK.TRANS64.TRYWAIT P0, [R0+URZ], R3 ;  /* 0x00000003000075a7 */ /* 0x0022a400080011ff */
[----:B--2---:R-:W-:Y:S05]  /*eeb0*/  @!P0 NANOSLEEP.SYNCS 0x989680 ;  /* 0x009896800000895d */ /* 0x004fea0003900000 */
[----:B------:R-:W2:Y:S02]  /*eec0*/  @!P0 SYNCS.PHASECHK.TRANS64 P0, [R0+URZ], R3 ;  /* 0x00000003000085a7 */ /* 0x000ea400080010ff */
[----:B--2---:R-:W-:Y:S05]  /*eed0*/  @!P0 BRA `(.L_x_174) ;  /* 0xfffffffc00f08947 */ /* 0x004fea000383ffff */
[----:B------:R-:W-:Y:S05]  /*eee0*/  BRA `(.L_x_175) ;  /* 0xffffff3000a47947 */ /* 0x000fea000383ffff */
.L_x_29:
[----:B------:R-:W-:-:S07]  /*eef0*/  MOV R0, UR5 ;  /* 0x0000000500007c02 */ /* 0x000fce0008000f00 */
.L_x_176:
[----:B-1----:R1:W2:Y:S02]  /*ef00*/  SYNCS.PHASECHK.TRANS64.TRYWAIT P0, [R0+URZ], R3 ;  /* 0x00000003000075a7 */ /* 0x0022a400080011ff */
[----:B--2---:R-:W-:Y:S05]  /*ef10*/  @!P0 NANOSLEEP.SYNCS 0x989680 ;  /* 0x009896800000895d */ /* 0x004fea0003900000 */
[----:B------:R-:W2:Y:S02]  /*ef20*/  @!P0 SYNCS.PHASECHK.TRANS64 P0, [R0+URZ], R3 ;  /* 0x00000003000085a7 */ /* 0x000ea400080010ff */
[----:B--2---:R-:W-:Y:S05]  /*ef30*/  @!P0 BRA `(.L_x_176) ;  /* 0xfffffffc00f08947 */ /* 0x004fea000383ffff */
[----:B------:R-:W-:Y:S05]  /*ef40*/  BRA `(.L_x_177) ;  /* 0xffffff3000b07947 */ /* 0x000fea000383ffff */
.L_x_30:
[----:B------:R-:W-:-:S07]  /*ef50*/  MOV R0, UR5 ;  /* 0x0000000500007c02 */ /* 0x000fce0008000f00 */
.L_x_178:
[----:B-1----:R1:W2:Y:S02]  /*ef60*/  SYNCS.PHASECHK.TRANS64.TRYWAIT P0, [R0+URZ], R3 ;  /* 0x00000003000075a7 */ /* 0x0022a400080011ff */
[----:B--2---:R-:W-:Y:S05]  /*ef70*/  @!P0 NANOSLEEP.SYNCS 0x989680 ;  /* 0x009896800000895d */ /* 0x004fea0003900000 */
[----:B------:R-:W2:Y:S02]  /*ef80*/  @!P0 SYNCS.PHASECHK.TRANS64 P0, [R0+URZ], R3 ;  /* 0x00000003000085a7 */ /* 0x000ea400080010ff */
[----:B--2---:R-:W-:Y:S05]  /*ef90*/  @!P0 BRA `(.L_x_178) ;  /* 0xfffffffc00f08947 */ /* 0x004fea000383ffff */
[----:B------:R-:W-:Y:S05]  /*efa0*/  BRA `(.L_x_179) ;  /* 0xffffff3000bc7947 */ /* 0x000fea000383ffff */
.L_x_33:
[----:B-1----:R1:W2:Y:S02]  /*efb0*/  SYNCS.PHASECHK.TRANS64.TRYWAIT P0, [R2+URZ+0xb0], R5 ;  /* 0x0000b005020075a7 */ /* 0x0022a400080011ff */
[----:B--2---:R-:W-:Y:S05]  /*efc0*/  @!P0 NANOSLEEP.SYNCS 0x989680 ;  /* 0x009896800000895d */ /* 0x004fea0003900000 */
[----:B------:R-:W2:Y:S02]  /*efd0*/  @!P0 SYNCS.PHASECHK.TRANS64 P0, [R2+URZ+0xb0], R5 ;  /* 0x0000b005020085a7 */ /* 0x000ea400080010ff */
[----:B--2---:R-:W-:Y:S05]  /*efe0*/  @!P0 BRA `(.L_x_33) ;  /* 0xfffffffc00f08947 */ /* 0x004fea000383ffff */
[----:B------:R-:W-:Y:S05]  /*eff0*/  BRA `(.L_x_180) ;  /* 0xffffff3400187947 */ /* 0x000fea000383ffff */
.L_x_34:
[----:B------:R-:W-:-:S07]  /*f000*/  MOV R2, UR4 ;  /* 0x0000000400027c02 */ /* 0x000fce0008000f00 */
.L_x_181:
[----:B-1----:R1:W2:Y:S02]  /*f010*/  SYNCS.PHASECHK.TRANS64.TRYWAIT P0, [R2+URZ+0x90], R5 ;  /* 0x00009005020075a7 */ /* 0x0022a400080011ff */
[----:B--2---:R-:W-:Y:S05]  /*f020*/  @!P0 NANOSLEEP.SYNCS 0x989680 ;  /* 0x009896800000895d */ /* 0x004fea0003900000 */
[----:B------:R-:W2:Y:S02]  /*f030*/  @!P0 SYNCS.PHASECHK.TRANS64 P0, [R2+URZ+0x90], R5 ;  /* 0x00009005020085a7 */ /* 0x000ea400080010ff */
[----:B--2---:R-:W-:Y:S05]  /*f040*/  @!P0 BRA `(.L_x_181) ;  /* 0xfffffffc00f08947 */ /* 0x004fea000383ffff */
[----:B------:R-:W-:Y:S05]  /*f050*/  BRA `(.L_x_182) ;  /* 0xffffff3400287947 */ /* 0x000fea000383ffff */
.L_x_35:
[----:B-1----:R1:W2:Y:S02]  /*f060*/  SYNCS.PHASECHK.TRANS64.TRYWAIT P1, [R2+URZ+0x80], R5 ;  /* 0x00008005020075a7 */ /* 0x0022a400080211ff */
[----:B--2---:R-:W-:Y:S05]  /*f070*/  @!P1 NANOSLEEP.SYNCS 0x989680 ;  /* 0x009896800000995d */ /* 0x004fea0003900000 */
[----:B------:R-:W2:Y:S02]  /*f080*/  @!P1 SYNCS.PHASECHK.TRANS64 P1, [R2+URZ+0x80], R5 ;  /* 0x00008005020095a7 */ /* 0x000ea400080210ff */
[----:B--2---:R-:W-:Y:S05]  /*f090*/  @!P1 BRA `(.L_x_35) ;  /* 0xfffffffc00f09947 */ /* 0x004fea000383ffff */
[----:B------:R-:W-:Y:S05]  /*f0a0*/  BRA `(.L_x_183) ;  /* 0xffffff3400587947 */ /* 0x000fea000383ffff */
.L_x_38:
[----:B------:R-:W-:-:S07]  /*f0b0*/  MOV R0, UR4 ;  /* 0x0000000400007c02 */ /* 0x000fce0008000f00 */
.L_x_184:
[----:B-1----:R1:W2:Y:S02]  /*f0c0*/  SYNCS.PHASECHK.TRANS64.TRYWAIT P0, [R0+URZ+0x90], R3 ;  /* 0x00009003000075a7 */ /* 0x0022a400080011ff */
[----:B--2---:R-:W-:Y:S05]  /*f0d0*/  @!P0 NANOSLEEP.SYNCS 0x989680 ;  /* 0x009896800000895d */ /* 0x004fea0003900000 */
[----:B------:R-:W2:Y:S02]  /*f0e0*/  @!P0 SYNCS.PHASECHK.TRANS64 P0, [R0+URZ+0x90], R3 ;  /* 0x00009003000085a7 */ /* 0x000ea400080010ff */
[----:B--2---:R-:W-:Y:S05]  /*f0f0*/  @!P0 BRA `(.L_x_184) ;  /* 0xfffffffc00f08947 */ /* 0x004fea000383ffff */
[----:B------:R-:W-:Y:S05]  /*f100*/  BRA `(.L_x_37) ;  /* 0xffffff3400ac7947 */ /* 0x000fea000383ffff */
.L_x_45:
[----:B-1----:R1:W2:Y:S02]  /*f110*/  SYNCS.PHASECHK.TRANS64.TRYWAIT P0, [R0+URZ+0x80], R5 ;  /* 0x00008005000075a7 */ /* 0x0022a400080011ff */
[----:B--2---:R-:W-:Y:S05]  /*f120*/  @!P0 NANOSLEEP.SYNCS 0x989680 ;  /* 0x009896800000895d */ /* 0x004fea0003900000 */
[----:B------:R-:W2:Y:S02]  /*f130*/  @!P0 SYNCS.PHASECHK.TRANS64 P0, [R0+URZ+0x80], R5 ;  /* 0x00008005000085a7 */ /* 0x000ea400080010ff */
[----:B--2---:R-:W-:Y:S05]  /*f140*/  @!P0 BRA `(.L_x_45) ;  /* 0xfffffffc00f08947 */ /* 0x004fea000383ffff */
[----:B------:R-:W-:Y:S05]  /*f150*/  BRA `(.L_x_185) ;  /* 0xffffff3c00047947 */ /* 0x000fea000383ffff */
.L_x_48:
[----:B-1----:R-:W-:Y:S07]  /*f160*/  MOV R0, UR8 ;  /* 0x0000000800007c02 */ /* 0x002fee0008000f00 */
.L_x_186:
[----:B-1----:R1:W2:Y:S02]  /*f170*/  SYNCS.PHASECHK.TRANS64.TRYWAIT P0, [R0+URZ], R5 ;  /* 0x00000005000075a7 */ /* 0x0022a400080011ff */
[----:B--2---:R-:W-:Y:S05]  /*f180*/  @!P0 NANOSLEEP.SYNCS 0x989680 ;  /* 0x009896800000895d */ /* 0x004fea0003900000 */
[----:B------:R-:W2:Y:S02]  /*f190*/  @!P0 SYNCS.PHASECHK.TRANS64 P0, [R0+URZ], R5 ;  /* 0x00000005000085a7 */ /* 0x000ea400080010ff */
[----:B--2---:R-:W-:Y:S05]  /*f1a0*/  @!P0 BRA `(.L_x_186) ;  /* 0xfffffffc00f08947 */ /* 0x004fea000383ffff */
[----:B------:R-:W-:Y:S05]  /*f1b0*/  BRA `(.L_x_47) ;  /* 0xffffff3c00687947 */ /* 0x000fea000383ffff */
.L_x_50:
[----:B-1----:R-:W-:Y:S07]  /*f1c0*/  MOV R0, UR13 ;  /* 0x0000000d00007c02 */ /* 0x002fee0008000f00 */
.L_x_187:
[----:B-1----:R1:W3:Y:S02]  /*f1d0*/  SYNCS.PHASECHK.TRANS64.TRYWAIT P0, [R0+URZ+0xa8], R5 ;  /* 0x0000a805000075a7 */ /* 0x0022e400080011ff */
[----:B---3--:R-:W-:Y:S05]  /*f1e0*/  @!P0 NANOSLEEP.SYNCS 0x989680 ;  /* 0x009896800000895d */ /* 0x008fea0003900000 */
[----:B------:R-:W3:Y:S02]  /*f1f0*/  @!P0 SYNCS.PHASECHK.TRANS64 P0, [R0+URZ+0xa8], R5 ;  /* 0x0000a805000085a7 */ /* 0x000ee400080010ff */
[----:B---3--:R-:W-:Y:S05]  /*f200*/  @!P0 BRA `(.L_x_187) ;  /* 0xfffffffc00f08947 */ /* 0x008fea000383ffff */
[----:B------:R-:W-:Y:S05]  /*f210*/  BRA `(.L_x_49) ;  /* 0xffffff3c009c7947 */ /* 0x000fea000383ffff */
.L_x_53:
[----:B------:R-:W-:-:S07]  /*f220*/  MOV R0, UR13 ;  /* 0x0000000d00007c02 */ /* 0x000fce0008000f00 */
.L_x_188:
[----:B---3--:R3:W4:Y:S02]  /*f230*/  SYNCS.PHASECHK.TRANS64.TRYWAIT P0, [R0+URZ+0xd0], R3 ;  /* 0x0000d003000075a7 */ /* 0x00872400080011ff */
[----:B----4-:R-:W-:Y:S05]  /*f240*/  @!P0 NANOSLEEP.SYNCS 0x989680 ;  /* 0x009896800000895d */ /* 0x010fea0003900000 */
[----:B------:R-:W4:Y:S02]  /*f250*/  @!P0 SYNCS.PHASECHK.TRANS64 P0, [R0+URZ+0xd0], R3 ;  /* 0x0000d003000085a7 */ /* 0x000f2400080010ff */
[----:B----4-:R-:W-:Y:S05]  /*f260*/  @!P0 BRA `(.L_x_188) ;  /* 0xfffffffc00f08947 */ /* 0x010fea000383ffff */
[----:B------:R-:W-:Y:S05]  /*f270*/  BRA `(.L_x_189) ;  /* 0xffffff4000107947 */ /* 0x000fea000383ffff */
.L_x_58:
[----:B-1----:R1:W2:Y:S02]  /*f280*/  SYNCS.PHASECHK.TRANS64.TRYWAIT P0, [R8+URZ+0x80], R5 ;  /* 0x00008005080075a7 */ /* 0x0022a400080011ff */
[----:B--2---:R-:W-:Y:S05]  /*f290*/  @!P0 NANOSLEEP.SYNCS 0x989680 ;  /* 0x009896800000895d */ /* 0x004fea0003900000 */
[----:B------:R-:W2:Y:S02]  /*f2a0*/  @!P0 SYNCS.PHASECHK.TRANS64 P0, [R8+URZ+0x80], R5 ;  /* 0x00008005080085a7 */ /* 0x000ea400080010ff */
[----:B--2---:R-:W-:Y:S05]  /*f2b0*/  @!P0 BRA `(.L_x_58) ;  /* 0xfffffffc00f08947 */ /* 0x004fea000383ffff */
[----:B------:R-:W-:Y:S05]  /*f2c0*/  BRA `(.L_x_190) ;  /* 0xffffff4400447947 */ /* 0x000fea000383ffff */
.L_x_61:
[----:B------:R-:W-:Y:S07]  /*f2d0*/  MOV R0, UR32 ;  /* 0x0000002000007c02 */ /* 0x000fee0008000f00 */
.L_x_191:
[----:B-1----:R1:W2:Y:S02]  /*f2e0*/  SYNCS.PHASECHK.TRANS64.TRYWAIT P0, [R0+URZ+0x78], R5 ;  /* 0x00007805000075a7 */ /* 0x0022a400080011ff */
[----:B--2---:R-:W-:Y:S05]  /*f2f0*/  @!P0 NANOSLEEP.SYNCS 0x989680 ;  /* 0x009896800000895d */ /* 0x004fea0003900000 */
[----:B------:R-:W2:Y:S02]  /*f300*/  @!P0 SYNCS.PHASECHK.TRANS64 P0, [R0+URZ+0x78], R5 ;  /* 0x00007805000085a7 */ /* 0x000ea400080010ff */
[----:B--2---:R-:W-:Y:S05]  /*f310*/  @!P0 BRA `(.L_x_191) ;  /* 0xfffffffc00f08947 */ /* 0x004fea000383ffff */
[----:B------:R-:W-:Y:S05]  /*f320*/  BRA `(.L_x_60) ;  /* 0xffffff4800bc7947 */ /* 0x000fea000383ffff */
.L_x_64:
[----:B------:R-:W-:Y:S07]  /*f330*/  MOV R0, UR16 ;  /* 0x0000001000007c02 */ /* 0x000fee0008000f00 */
.L_x_192:
[----:B-1----:R1:W2:Y:S02]  /*f340*/  SYNCS.PHASECHK.TRANS64.TRYWAIT P0, [R0+URZ+0x58], R5 ;  /* 0x00005805000075a7 */ /* 0x0022a400080011ff */
[----:B--2---:R-:W-:Y:S05]  /*f350*/  @!P0 NANOSLEEP.SYNCS 0x989680 ;  /* 0x009896800000895d */ /* 0x004fea0003900000 */
[----:B------:R-:W2:Y:S02]  /*f360*/  @!P0 SYNCS.PHASECHK.TRANS64 P0, [R0+URZ+0x58], R5 ;  /* 0x00005805000085a7 */ /* 0x000ea400080010ff */
[----:B--2---:R-:W-:Y:S05]  /*f370*/  @!P0 BRA `(.L_x_192) ;  /* 0xfffffffc00f08947 */ /* 0x004fea000383ffff */
[----:B------:R-:W-:Y:S05]  /*f380*/  BRA `(.L_x_193) ;  /* 0xffffff4c00247947 */ /* 0x000fea000383ffff */
.L_x_65:
[----:B------:R-:W-:Y:S07]  /*f390*/  MOV R0, UR17 ;  /* 0x0000001100007c02 */ /* 0x000fee0008000f00 */
.L_x_194:
[----:B-1----:R1:W2:Y:S02]  /*f3a0*/  SYNCS.PHASECHK.TRANS64.TRYWAIT P0, [R0+URZ+0x58], R5 ;  /* 0x00005805000075a7 */ /* 0x0022a400080011ff */
[----:B--2---:R-:W-:Y:S05]  /*f3b0*/  @!P0 NANOSLEEP.SYNCS 0x989680 ;  /* 0x009896800000895d */ /* 0x004fea0003900000 */
[----:B------:R-:W2:Y:S02]  /*f3c0*/  @!P0 SYNCS.PHASECHK.TRANS64 P0, [R0+URZ+0x58], R5 ;  /* 0x00005805000085a7 */ /* 0x000ea400080010ff */
[----:B--2---:R-:W-:Y:S05]  /*f3d0*/  @!P0 BRA `(.L_x_194) ;  /* 0xfffffffc00f08947 */ /* 0x004fea000383ffff */
[----:B------:R-:W-:Y:S05]  /*f3e0*/  BRA `(.L_x_195) ;  /* 0xffffff5000047947 */ /* 0x000fea000383ffff */
.L_x_66:
[----:B------:R-:W-:Y:S07]  /*f3f0*/  MOV R0, UR16 ;  /* 0x0000001000007c02 */ /* 0x000fee0008000f00 */
.L_x_196:
[----:B-1----:R1:W2:Y:S02]  /*f400*/  SYNCS.PHASECHK.TRANS64.TRYWAIT P0, [R0+URZ+0x58], R7 ;  /* 0x00005807000075a7 */ /* 0x0022a400080011ff */
[----:B--2---:R-:W-:Y:S05]  /*f410*/  @!P0 NANOSLEEP.SYNCS 0x989680 ;  /* 0x009896800000895d */ /* 0x004fea0003900000 */
[----:B------:R-:W2:Y:S02]  /*f420*/  @!P0 SYNCS.PHASECHK.TRANS64 P0, [R0+URZ+0x58], R7 ;  /* 0x00005807000085a7 */ /* 0x000ea400080010ff */
[----:B--2---:R-:W-:Y:S05]  /*f430*/  @!P0 BRA `(.L_x_196) ;  /* 0xfffffffc00f08947 */ /* 0x004fea000383ffff */
[----:B------:R-:W-:Y:S05]  /*f440*/  BRA `(.L_x_197) ;  /* 0xffffff5000d87947 */ /* 0x000fea000383ffff */
.L_x_67:
[----:B------:R-:W-:Y:S07]  /*f450*/  MOV R0, UR21 ;  /* 0x0000001500007c02 */ /* 0x000fee0008000f00 */
.L_x_198:
[----:B-1----:R1:W2:Y:S02]  /*f460*/  SYNCS.PHASECHK.TRANS64.TRYWAIT P0, [R0+URZ+0x58], R7 ;  /* 0x00005807000075a7 */ /* 0x0022a400080011ff */
[----:B--2---:R-:W-:Y:S05]  /*f470*/  @!P0 NANOSLEEP.SYNCS 0x989680 ;  /* 0x009896800000895d */ /* 0x004fea0003900000 */
[----:B------:R-:W2:Y:S02]  /*f480*/  @!P0 SYNCS.PHASECHK.TRANS64 P0, [R0+URZ+0x58], R7 ;  /* 0x00005807000085a7 */ /* 0x000ea400080010ff */
[----:B--2---:R-:W-:Y:S05]  /*f490*/  @!P0 BRA `(.L_x_198) ;  /* 0xfffffffc00f08947 */ /* 0x004fea000383ffff */
[----:B------:R-:W-:Y:S05]  /*f4a0*/  BRA `(.L_x_199) ;  /* 0xffffff5400a87947 */ /* 0x000fea000383ffff */
.L_x_68:
[----:B------:R-:W-:Y:S07]  /*f4b0*/  MOV R0, UR6 ;  /* 0x0000000600007c02 */ /* 0x000fee0008000f00 */
.L_x_200:
[----:B-1----:R1:W2:Y:S02]  /*f4c0*/  SYNCS.PHASECHK.TRANS64.TRYWAIT P0, [R0+URZ+0x58], R7 ;  /* 0x00005807000075a7 */ /* 0x0022a400080011ff */
[----:B--2---:R-:W-:Y:S05]  /*f4d0*/  @!P0 NANOSLEEP.SYNCS 0x989680 ;  /* 0x009896800000895d */ /* 0x004fea0003900000 */
[----:B------:R-:W2:Y:S02]  /*f4e0*/  @!P0 SYNCS.PHASECHK.TRANS64 P0, [R0+URZ+0x58], R7 ;  /* 0x00005807000085a7 */ /* 0x000ea400080010ff */
[----:B--2---:R-:W-:Y:S05]  /*f4f0*/  @!P0 BRA `(.L_x_200) ;  /* 0xfffffffc00f08947 */ /* 0x004fea000383ffff */
[----:B------:R-:W-:Y:S05]  /*f500*/  BRA `(.L_x_201) ;  /* 0xffffff5800587947 */ /* 0x000fea000383ffff */
.L_x_69:
[----:B------:R-:W-:Y:S07]  /*f510*/  MOV R0, UR16 ;  /* 0x0000001000007c02 */ /* 0x000fee0008000f00 */
.L_x_202:
[----:B-1----:R1:W2:Y:S02]  /*f520*/  SYNCS.PHASECHK.TRANS64.TRYWAIT P0, [R0+URZ+0x58], R7 ;  /* 0x00005807000075a7 */ /* 0x0022a400080011ff */
[----:B--2---:R-:W-:Y:S05]  /*f530*/  @!P0 NANOSLEEP.SYNCS 0x989680 ;  /* 0x009896800000895d */ /* 0x004fea0003900000 */
[----:B------:R-:W2:Y:S02]  /*f540*/  @!P0 SYNCS.PHASECHK.TRANS64 P0, [R0+URZ+0x58], R7 ;  /* 0x00005807000085a7 */ /* 0x000ea400080010ff */
[----:B--2---:R-:W-:Y:S05]  /*f550*/  @!P0 BRA `(.L_x_202) ;  /* 0xfffffffc00f08947 */ /* 0x004fea000383ffff */
[----:B------:R-:W-:Y:S05]  /*f560*/  BRA `(.L_x_203) ;  /* 0xffffff5c00087947 */ /* 0x000fea000383ffff */
.L_x_70:
[----:B------:R-:W-:Y:S07]  /*f570*/  MOV R0, UR17 ;  /* 0x0000001100007c02 */ /* 0x000fee0008000f00 */
.L_x_204:
[----:B-1----:R1:W2:Y:S02]  /*f580*/  SYNCS.PHASECHK.TRANS64.TRYWAIT P0, [R0+URZ+0x58], R7 ;  /* 0x00005807000075a7 */ /* 0x0022a400080011ff */
[----:B--2---:R-:W-:Y:S05]  /*f590*/  @!P0 NANOSLEEP.SYNCS 0x989680 ;  /* 0x009896800000895d */ /* 0x004fea0003900000 */
[----:B------:R-:W2:Y:S02]  /*f5a0*/  @!P0 SYNCS.PHASECHK.TRANS64 P0, [R0+URZ+0x58], R7 ;  /* 0x00005807000085a7 */ /* 0x000ea400080010ff */
[----:B--2---:R-:W-:Y:S05]  /*f5b0*/  @!P0 BRA `(.L_x_204) ;  /* 0xfffffffc00f08947 */ /* 0x004fea000383ffff */
[----:B------:R-:W-:Y:S05]  /*f5c0*/  BRA `(.L_x_205) ;  /* 0xffffff5c00d87947 */ /* 0x000fea000383ffff */
.L_x_71:
[----:B------:R-:W-:Y:S07]  /*f5d0*/  MOV R0, UR16 ;  /* 0x0000001000007c02 */ /* 0x000fee0008000f00 */
.L_x_206:
[----:B-1----:R1:W2:Y:S02]  /*f5e0*/  SYNCS.PHASECHK.TRANS64.TRYWAIT P0, [R0+URZ+0x58], R5 ;  /* 0x00005805000075a7 */ /* 0x0022a400080011ff */
[----:B--2---:R-:W-:Y:S05]  /*f5f0*/  @!P0 NANOSLEEP.SYNCS 0x989680 ;  /* 0x009896800000895d */ /* 0x004fea0003900000 */
[----:B------:R-:W2:Y:S02]  /*f600*/  @!P0 SYNCS.PHASECHK.TRANS64 P0, [R0+URZ+0x58], R5 ;  /* 0x00005805000085a7 */ /* 0x000ea400080010ff */
[----:B--2---:R-:W-:Y:S05]  /*f610*/  @!P0 BRA `(.L_x_206) ;  /* 0xfffffffc00f08947 */ /* 0x004fea000383ffff */
[----:B------:R-:W-:Y:S05]  /*f620*/  BRA `(.L_x_207) ;  /* 0xffffff6000a87947 */ /* 0x000fea000383ffff */
.L_x_73:
[----:B------:R-:W-:-:S07]  /*f630*/  MOV R0, UR4 ;  /* 0x0000000400007c02 */ /* 0x000fce0008000f00 */
.L_x_208:
[----:B-1----:R1:W2:Y:S02]  /*f640*/  SYNCS.PHASECHK.TRANS64.TRYWAIT P0, [R0+URZ], R3 ;  /* 0x00000003000075a7 */ /* 0x0022a400080011ff */
[----:B--2---:R-:W-:Y:S05]  /*f650*/  @!P0 NANOSLEEP.SYNCS 0x989680 ;  /* 0x009896800000895d */ /* 0x004fea0003900000 */
[----:B------:R-:W2:Y:S02]  /*f660*/  @!P0 SYNCS.PHASECHK.TRANS64 P0, [R0+URZ], R3 ;  /* 0x00000003000085a7 */ /* 0x000ea400080010ff */
[----:B--2---:R-:W-:Y:S05]  /*f670*/  @!P0 BRA `(.L_x_208) ;  /* 0xfffffffc00f08947 */ /* 0x004fea000383ffff */
[----:B------:R-:W-:Y:S05]  /*f680*/  BRA `(.L_x_209) ;  /* 0xffffff64009c7947 */ /* 0x000fea000383ffff */
.L_x_74:
[----:B------:R-:W-:-:S07]  /*f690*/  MOV R0, UR5 ;  /* 0x0000000500007c02 */ /* 0x000fce0008000f00 */
.L_x_210:
[----:B-1----:R1:W2:Y:S02]  /*f6a0*/  SYNCS.PHASECHK.TRANS64.TRYWAIT P0, [R0+URZ], R3 ;  /* 0x00000003000075a7 */ /* 0x0022a400080011ff */
[----:B--2---:R-:W-:Y:S05]  /*f6b0*/  @!P0 NANOSLEEP.SYNCS 0x989680 ;  /* 0x009896800000895d */ /* 0x004fea0003900000 */
[----:B------:R-:W2:Y:S02]  /*f6c0*/  @!P0 SYNCS.PHASECHK.TRANS64 P0, [R0+URZ], R3 ;  /* 0x00000003000085a7 */ /* 0x000ea400080010ff */
[----:B--2---:R-:W-:Y:S05]  /*f6d0*/  @!P0 BRA `(.L_x_210) ;  /* 0xfffffffc00f08947 */ /* 0x004fea000383ffff */
[----:B------:R-:W-:Y:S05]  /*f6e0*/  BRA `(.L_x_211) ;  /* 0xffffff6400a87947 */ /* 0x000fea000383ffff */
.L_x_76:
[----:B--2---:R2:W3:Y:S02]  /*f6f0*/  SYNCS.PHASECHK.TRANS64.TRYWAIT P0, [R0+URZ+0x80], R3 ;  /* 0x00008003000075a7 */ /* 0x0044e400080011ff */
[----:B---3--:R-:W-:Y:S05]  /*f700*/  @!P0 NANOSLEEP.SYNCS 0x989680 ;  /* 0x009896800000895d */ /* 0x008fea0003900000 */
[----:B------:R-:W3:Y:S02]  /*f710*/  @!P0 SYNCS.PHASECHK.TRANS64 P0, [R0+URZ+0x80], R3 ;  /* 0x00008003000085a7 */ /* 0x000ee400080010ff */
[----:B---3--:R-:W-:Y:S05]  /*f720*/  @!P0 BRA `(.L_x_76) ;  /* 0xfffffffc00f08947 */ /* 0x008fea000383ffff */
[----:B------:R-:W-:Y:S05]  /*f730*/  BRA `(.L_x_212) ;  /* 0xffffff6800987947 */ /* 0x000fea000383ffff */
.L_x_86:
[----:B-1----:R1:W3:Y:S02]  /*f740*/  SYNCS.PHASECHK.TRANS64.TRYWAIT P0, [R4+URZ+0x40], R3 ;  /* 0x00004003040075a7 */ /* 0x0022e400080011ff */
[----:B---3--:R-:W-:Y:S05]  /*f750*/  @!P0 NANOSLEEP.SYNCS 0x989680 ;  /* 0x009896800000895d */ /* 0x008fea0003900000 */
[----:B------:R-:W3:Y:S02]  /*f760*/  @!P0 SYNCS.PHASECHK.TRANS64 P0, [R4+URZ+0x40], R3 ;  /* 0x00004003040085a7 */ /* 0x000ee400080010ff */
[----:B---3--:R-:W-:Y:S05]  /*f770*/  @!P0 BRA `(.L_x_86) ;  /* 0xfffffffc00f08947 */ /* 0x008fea000383ffff */
[----:B------:R-:W-:Y:S05]  /*f780*/  BRA `(.L_x_85) ;  /* 0xffffff7800647947 */ /* 0x000fea000383ffff */
.L_x_88:
[----:B-1----:R-:W-:Y:S04]  /*f790*/  MOV R3, UR47 ;  /* 0x0000002f00037c02 */ /* 0x002fe80008000f00 */
[----:B------:R1:W2:Y:S03]  /*f7a0*/  SYNCS.PHASECHK.TRANS64.TRYWAIT P1, [R3+URZ+0xa0], R0 ;  /* 0x0000a000030075a7 */ /* 0x0002a600080211ff */
[----:B--2---:R-:W-:Y:S05]  /*f7b0*/  @!P1 NANOSLEEP.SYNCS 0x989680 ;  /* 0x009896800000995d */ /* 0x004fea0003900000 */
[----:B------:R-:W2:Y:S02]  /*f7c0*/  @!P1 SYNCS.PHASECHK.TRANS64 P1, [R3+URZ+0xa0], R0 ;  /* 0x0000a000030095a7 */ /* 0x000ea400080210ff */
[----:B--2---:R-:W-:Y:S05]  /*f7d0*/  @!P1 BRA `(.L_x_88) ;  /* 0xfffffffc00ec9947 */ /* 0x004fea000383ffff */
[----:B------:R-:W-:Y:S05]  /*f7e0*/  BRA `(.L_x_87) ;  /* 0xffffff7c004c7947 */ /* 0x000fea000383ffff */
.L_x_99:
[----:B-1----:R1:W2:Y:S02]  /*f7f0*/  SYNCS.PHASECHK.TRANS64.TRYWAIT P0, [R5+URZ+0x40], R0 ;  /* 0x00004000050075a7 */ /* 0x0022a400080011ff */
[----:B--2---:R-:W-:Y:S05]  /*f800*/  @!P0 NANOSLEEP.SYNCS 0x989680 ;  /* 0x009896800000895d */ /* 0x004fea0003900000 */
[----:B------:R-:W2:Y:S02]  /*f810*/  @!P0 SYNCS.PHASECHK.TRANS64 P0, [R5+URZ+0x40], R0 ;  /* 0x00004000050085a7 */ /* 0x000ea400080010ff */
[----:B--2---:R-:W-:Y:S05]  /*f820*/  @!P0 BRA `(.L_x_99) ;  /* 0xfffffffc00f08947 */ /* 0x004fea000383ffff */
[----:B------:R-:W-:Y:S05]  /*f830*/  BRA `(.L_x_98) ;  /* 0xffffff8800407947 */ /* 0x000fea000383ffff */
.L_x_109:
[----:B-1----:R1:W2:Y:S02]  /*f840*/  SYNCS.PHASECHK.TRANS64.TRYWAIT P0, [R5+URZ+0x40], R4 ;  /* 0x00004004050075a7 */ /* 0x0022a400080011ff */
[----:B--2---:R-:W-:Y:S05]  /*f850*/  @!P0 NANOSLEEP.SYNCS 0x989680 ;  /* 0x009896800000895d */ /* 0x004fea0003900000 */
[----:B------:R-:W2:Y:S02]  /*f860*/  @!P0 SYNCS.PHASECHK.TRANS64 P0, [R5+URZ+0x40], R4 ;  /* 0x00004004050085a7 */ /* 0x000ea400080010ff */
[----:B--2---:R-:W-:Y:S05]  /*f870*/  @!P0 BRA `(.L_x_109) ;  /* 0xfffffffc00f08947 */ /* 0x004fea000383ffff */
[----:B------:R-:W-:Y:S05]  /*f880*/  BRA `(.L_x_108) ;  /* 0xffffff9400fc7947 */ /* 0x000fea000383ffff */
.L_x_119:
[----:B-1----:R1:W2:Y:S02]  /*f890*/  SYNCS.PHASECHK.TRANS64.TRYWAIT P0, [R5+URZ+0x40], R4 ;  /* 0x00004004050075a7 */ /* 0x0022a400080011ff */
[----:B--2---:R-:W-:Y:S05]  /*f8a0*/  @!P0 NANOSLEEP.SYNCS 0x989680 ;  /* 0x009896800000895d */ /* 0x004fea0003900000 */
[----:B------:R-:W2:Y:S02]  /*f8b0*/  @!P0 SYNCS.PHASECHK.TRANS64 P0, [R5+URZ+0x40], R4 ;  /* 0x00004004050085a7 */ /* 0x000ea400080010ff */
[----:B--2---:R-:W-:Y:S05]  /*f8c0*/  @!P0 BRA `(.L_x_119) ;  /* 0xfffffffc00f08947 */ /* 0x004fea000383ffff */
[----:B------:R-:W-:Y:S05]  /*f8d0*/  BRA `(.L_x_118) ;  /* 0xffffffa400bc7947 */ /* 0x000fea000383ffff */
.L_x_129:
[----:B-1----:R1:W2:Y:S02]  /*f8e0*/  SYNCS.PHASECHK.TRANS64.TRYWAIT P0, [R5+URZ+0x40], R4 ;  /* 0x00004004050075a7 */ /* 0x0022a400080011ff */
[----:B--2---:R-:W-:Y:S05]  /*f8f0*/  @!P0 NANOSLEEP.SYNCS 0x989680 ;  /* 0x009896800000895d */ /* 0x004fea0003900000 */
[----:B------:R-:W2:Y:S02]  /*f900*/  @!P0 SYNCS.PHASECHK.TRANS64 P0, [R5+URZ+0x40], R4 ;  /* 0x00004004050085a7 */ /* 0x000ea400080010ff */
[----:B--2---:R-:W-:Y:S05]  /*f910*/  @!P0 BRA `(.L_x_129) ;  /* 0xfffffffc00f08947 */ /* 0x004fea000383ffff */
[----:B------:R-:W-:Y:S05]  /*f920*/  BRA `(.L_x_128) ;  /* 0xffffffb4007c7947 */ /* 0x000fea000383ffff */
.L_x_139:
[----:B-1----:R1:W2:Y:S02]  /*f930*/  SYNCS.PHASECHK.TRANS64.TRYWAIT P0, [R5+URZ+0x40], R4 ;  /* 0x00004004050075a7 */ /* 0x0022a400080011ff */
[----:B--2---:R-:W-:Y:S05]  /*f940*/  @!P0 NANOSLEEP.SYNCS 0x989680 ;  /* 0x009896800000895d */ /* 0x004fea0003900000 */
[----:B------:R-:W2:Y:S02]  /*f950*/  @!P0 SYNCS.PHASECHK.TRANS64 P0, [R5+URZ+0x40], R4 ;  /* 0x00004004050085a7 */ /* 0x000ea400080010ff */
[----:B--2---:R-:W-:Y:S05]  /*f960*/  @!P0 BRA `(.L_x_139) ;  /* 0xfffffffc00f08947 */ /* 0x004fea000383ffff */
[----:B------:R-:W-:Y:S05]  /*f970*/  BRA `(.L_x_138) ;  /* 0xffffffc4003c7947 */ /* 0x000fea000383ffff */
.L_x_149:
[----:B-1----:R1:W2:Y:S02]  /*f980*/  SYNCS.PHASECHK.TRANS64.TRYWAIT P0, [R5+URZ+0x40], R4 ;  /* 0x00004004050075a7 */ /* 0x0022a400080011ff */
[----:B--2---:R-:W-:Y:S05]  /*f990*/  @!P0 NANOSLEEP.SYNCS 0x989680 ;  /* 0x009896800000895d */ /* 0x004fea0003900000 */
[----:B------:R-:W2:Y:S02]  /*f9a0*/  @!P0 SYNCS.PHASECHK.TRANS64 P0, [R5+URZ+0x40], R4 ;  /* 0x00004004050085a7 */ /* 0x000ea400080010ff */
[----:B--2---:R-:W-:Y:S05]  /*f9b0*/  @!P0 BRA `(.L_x_149) ;  /* 0xfffffffc00f08947 */ /* 0x004fea000383ffff */
[----:B------:R-:W-:Y:S05]  /*f9c0*/  BRA `(.L_x_148) ;  /* 0xffffffd000fc7947 */ /* 0x000fea000383ffff */
.L_x_159:
[----:B-1----:R1:W2:Y:S02]  /*f9d0*/  SYNCS.PHASECHK.TRANS64.TRYWAIT P0, [R3+URZ+0x40], R102 ;  /* 0x00004066030075a7 */ /* 0x0022a400080011ff */
[----:B--2---:R-:W-:Y:S05]  /*f9e0*/  @!P0 NANOSLEEP.SYNCS 0x989680 ;  /* 0x009896800000895d */ /* 0x004fea0003900000 */
[----:B------:R-:W2:Y:S02]  /*f9f0*/  @!P0 SYNCS.PHASECHK.TRANS64 P0, [R3+URZ+0x40], R102 ;  /* 0x00004066030085a7 */ /* 0x000ea400080010ff */
[----:B--2---:R-:W-:Y:S05]  /*fa00*/  @!P0 BRA `(.L_x_159) ;  /* 0xfffffffc00f08947 */ /* 0x004fea000383ffff */
[----:B------:R-:W-:Y:S05]  /*fa10*/  BRA `(.L_x_158) ;  /* 0xffffffe000b87947 */ /* 0x000fea000383ffff */
        .weak           $__internal_0_$__cuda_sm10x_tcgen05_guardrail_trap_col_being_dealloced_not_returned_by_alloc
        .type           $__internal_0_$__cuda_sm10x_tcgen05_guardrail_trap_col_being_dealloced_not_returned_by_alloc,@function
        .size           $__internal_0_$__cuda_sm10x_tcgen05_guardrail_trap_col_being_dealloced_not_returned_by_alloc,($__internal_1_$__cuda_sm10x_tcgen05_guardrail_trap_phase_invalid_during_alloc - $__internal_0_$__cuda_sm10x_tcgen05_guardrail_trap_col_being_dealloced_not_returned_by_alloc)
$__internal_0_$__cuda_sm10x_tcgen05_guardrail_trap_col_being_dealloced_not_returned_by_alloc:
[----:B------:R-:W-:Y:S05]  /*fa20*/  BPT.TRAP 0x1 ;  /* 0x000000040000795c */ /* 0x000fea0000300000 */
[----:B------:R-:W-:-:S04]  /*fa30*/  HFMA2 R3, -RZ, RZ, 0, 0 ;  /* 0x00000000ff037431 */ /* 0x000fc800000001ff */
[----:B------:R-:W-:Y:S05]  /*fa40*/  RET.REL.NODEC R2 `(_ZN7cutlass13device_kernelINS_4gemm6kernel13GemmUniversalIN4cute5tupleIJiiiiEEENS1_10collective13CollectiveMmaINS1_41MainloopSm100TmaUmmaWarpSpecializedSparseILi4ELi2ELi1ENS5_IJNS4_1CILi1EEESB_SB_EEEEENS5_IJNSA_ILi128EEENSA_ILi256EEESE_EEENS_12float_e4m3_tENS5_IJNS4_6LayoutINS5_IJiNS5_IJNSA_ILi2EEEiEEEiEEENS5_IJlNS5_IJSB_SJ_EEElEEEEENSI_INS5_IJNS5_IJSE_iEEESP_iEEENS5_IJNS5_IJSE_NSA_ILi16384EEEEEENS5_IJSB_lEEElEEEEEEEESH_NS5_IJlSB_lEEENS4_8TiledMMAINS4_8MMA_AtomIJNS4_26SM100_MMA_F8F6F4_SS_SPARSEISH_SH_fLi128ELi256ELNS4_4UMMA5MajorE0ELS12_0ELNS11_7ScaleInE0ELS13_0EEEEEENSI_ISC_NS5_IJNSA_ILi0EEES16_S16_EEEEENS5_IJNS4_10UnderscoreES19_S19_EEEEENS4_13SM90_TMA_LOADENS4_14ComposedLayoutINS4_7SwizzleILi2ELi4ELi3EEENS4_25smem_sparse_ptr_flag_bitsILi2ELi8EEENSI_INS5_IJNS5_IJSB_NSA_ILi8EEEEEENS5_IJSJ_NSA_ILi64EEEEEEEEENS5_IJNS5_IJS16_SE_EEESM_EEEEEEEvNS4_8identityES1C_NS1D_INS1E_ILi3ELi4ELi3EEENS4_18smem_ptr_flag_bitsILi8EEENSI_INS5_IJS1I_SE_EEENS5_IJSE_SB_EEEEEEEvS1R_EENS_8epilogue10collective18CollectiveEpilogueINS20_23Sm100TmaWarpSpecializedILi3ELi2ELi32ELb1ELb0EEEJSG_NS5_IJNSI_ISE_SB_EENSI_INSA_ILi32EEESB_EEEEEfNS5_IJSB_llEEEfS29_NS20_6fusion15FusionCallbacksIS24_NS2A_17LinearCombinationIffffLNS_15FloatRoundStyleE2EEESG_S28_JEEENS4_5SM1004TMEM4LOAD26SM100_TMEM_LOAD_32dp32b32xES1C_NS1D_INS1E_ILi2ELi5ELi2EEENS1T_ILi32EEENSI_INS5_IJS26_NSA_ILi4EEEEEENS5_IJSB_S26_EEEEEEENS4_39AutoVectorizingCopyWithAssumedAlignmentILi128EEENS4_14SM90_TMA_STOREES2Q_S2S_S2S_EEEvvEEEEvNT_6ParamsE) ;  /* 0xffffff04026c7950 */ /* 0x000fea0003c3ffff */
        .weak           $__internal_1_$__cuda_sm10x_tcgen05_guardrail_trap_phase_invalid_during_alloc
        .type           $__internal_1_$__cuda_sm10x_tcgen05_guardrail_trap_phase_invalid_during_alloc,@function
        .size           $__internal_1_$__cuda_sm10x_tcgen05_guardrail_trap_phase_invalid_during_alloc,($__internal_2_$__cuda_sm10x_tcgen05_guardrail_trap_unallocated_columns_being_dealloced - $__internal_1_$__cuda_sm10x_tcgen05_guardrail_trap_phase_invalid_during_alloc)
$__internal_1_$__cuda_sm10x_tcgen05_guardrail_trap_phase_invalid_during_alloc:
[----:B------:R-:W-:Y:S05]  /*fa50*/  BPT.TRAP 0x1 ;  /* 0x000000040000795c */ /* 0x000fea0000300000 */
[----:B------:R-:W-:-:S04]  /*fa60*/  MOV R3, 0x0 ;  /* 0x0000000000037802 */ /* 0x000fc80000000f00 */
[----:B------:R-:W-:Y:S05]  /*fa70*/  RET.REL.NODEC R2 `(_ZN7cutlass13device_kernelINS_4gemm6kernel13GemmUniversalIN4cute5tupleIJiiiiEEENS1_10collective13CollectiveMmaINS1_41MainloopSm100TmaUmmaWarpSpecializedSparseILi4ELi2ELi1ENS5_IJNS4_1CILi1EEESB_SB_EEEEENS5_IJNSA_ILi128EEENSA_ILi256EEESE_EEENS_12float_e4m3_tENS5_IJNS4_6LayoutINS5_IJiNS5_IJNSA_ILi2EEEiEEEiEEENS5_IJlNS5_IJSB_SJ_EEElEEEEENSI_INS5_IJNS5_IJSE_iEEESP_iEEENS5_IJNS5_IJSE_NSA_ILi16384EEEEEENS5_IJSB_lEEElEEEEEEEESH_NS5_IJlSB_lEEENS4_8TiledMMAINS4_8MMA_AtomIJNS4_26SM100_MMA_F8F6F4_SS_SPARSEISH_SH_fLi128ELi256ELNS4_4UMMA5MajorE0ELS12_0ELNS11_7ScaleInE0ELS13_0EEEEEENSI_ISC_NS5_IJNSA_ILi0EEES16_S16_EEEEENS5_IJNS4_10UnderscoreES19_S19_EEEEENS4_13SM90_TMA_LOADENS4_14ComposedLayoutINS4_7SwizzleILi2ELi4ELi3EEENS4_25smem_sparse_ptr_flag_bitsILi2ELi8EEENSI_INS5_IJNS5_IJSB_NSA_ILi8EEEEEENS5_IJSJ_NSA_ILi64EEEEEEEEENS5_IJNS5_IJS16_SE_EEESM_EEEEEEEvNS4_8identityES1C_NS1D_INS1E_ILi3ELi4ELi3EEENS4_18smem_ptr_flag_bitsILi8EEENSI_INS5_IJS1I_SE_EEENS5_IJSE_SB_EEEEEEEvS1R_EENS_8epilogue10collective18CollectiveEpilogueINS20_23Sm100TmaWarpSpecializedILi3ELi2ELi32ELb1ELb0EEEJSG_NS5_IJNSI_ISE_SB_EENSI_INSA_ILi32EEESB_EEEEEfNS5_IJSB_llEEEfS29_NS20_6fusion15FusionCallbacksIS24_NS2A_17LinearCombinationIffffLNS_15FloatRoundStyleE2EEESG_S28_JEEENS4_5SM1004TMEM4LOAD26SM100_TMEM_LOAD_32dp32b32xES1C_NS1D_INS1E_ILi2ELi5ELi2EEENS1T_ILi32EEENSI_INS5_IJS26_NSA_ILi4EEEEEENS5_IJSB_S26_EEEEEEENS4_39AutoVectorizingCopyWithAssumedAlignmentILi128EEENS4_14SM90_TMA_STOREES2Q_S2S_S2S_EEEvvEEEEvNT_6ParamsE) ;  /* 0xffffff0402607950 */ /* 0x000fea0003c3ffff */
        .weak           $__internal_2_$__cuda_sm10x_tcgen05_guardrail_trap_unallocated_columns_being_dealloced
        .type           $__internal_2_$__cuda_sm10x_tcgen05_guardrail_trap_unallocated_columns_being_dealloced,@function
        .size           $__internal_2_$__cuda_sm10x_tcgen05_guardrail_trap_unallocated_columns_being_dealloced,(.L_x_214 - $__internal_2_$__cuda_sm10x_tcgen05_guardrail_trap_unallocated_columns_being_dealloced)
$__internal_2_$__cuda_sm10x_tcgen05_guardrail_trap_unallocated_columns_being_dealloced:
[----:B------:R-:W-:Y:S05]  /*fa80*/  BPT.TRAP 0x1 ;  /* 0x000000040000795c */ /* 0x000fea0000300000 */
[----:B------:R-:W-:-:S04]  /*fa90*/  HFMA2 R3, -RZ, RZ, 0, 0 ;  /* 0x00000000ff037431 */ /* 0x000fc800000001ff */
[----:B------:R-:W-:Y:S05]  /*faa0*/  RET.REL.NODEC R2 `(_ZN7cutlass13device_kernelINS_4gemm6kernel13GemmUniversalIN4cute5tupleIJiiiiEEENS1_10collective13CollectiveMmaINS1_41MainloopSm100TmaUmmaWarpSpecializedSparseILi4ELi2ELi1ENS5_IJNS4_1CILi1EEESB_SB_EEEEENS5_IJNSA_ILi128EEENSA_ILi256EEESE_EEENS_12float_e4m3_tENS5_IJNS4_6LayoutINS5_IJiNS5_IJNSA_ILi2EEEiEEEiEEENS5_IJlNS5_IJSB_SJ_EEElEEEEENSI_INS5_IJNS5_IJSE_iEEESP_iEEENS5_IJNS5_IJSE_NSA_ILi16384EEEEEENS5_IJSB_lEEElEEEEEEEESH_NS5_IJlSB_lEEENS4_8TiledMMAINS4_8MMA_AtomIJNS4_26SM100_MMA_F8F6F4_SS_SPARSEISH_SH_fLi128ELi256ELNS4_4UMMA5MajorE0ELS12_0ELNS11_7ScaleInE0ELS13_0EEEEEENSI_ISC_NS5_IJNSA_ILi0EEES16_S16_EEEEENS5_IJNS4_10UnderscoreES19_S19_EEEEENS4_13SM90_TMA_LOADENS4_14ComposedLayoutINS4_7SwizzleILi2ELi4ELi3EEENS4_25smem_sparse_ptr_flag_bitsILi2ELi8EEENSI_INS5_IJNS5_IJSB_NSA_ILi8EEEEEENS5_IJSJ_NSA_ILi64EEEEEEEEENS5_IJNS5_IJS16_SE_EEESM_EEEEEEEvNS4_8identityES1C_NS1D_INS1E_ILi3ELi4ELi3EEENS4_18smem_ptr_flag_bitsILi8EEENSI_INS5_IJS1I_SE_EEENS5_IJSE_SB_EEEEEEEvS1R_EENS_8epilogue10collective18CollectiveEpilogueINS20_23Sm100TmaWarpSpecializedILi3ELi2ELi32ELb1ELb0EEEJSG_NS5_IJNSI_ISE_SB_EENSI_INSA_ILi32EEESB_EEEEEfNS5_IJSB_llEEEfS29_NS20_6fusion15FusionCallbacksIS24_NS2A_17LinearCombinationIffffLNS_15FloatRoundStyleE2EEESG_S28_JEEENS4_5SM1004TMEM4LOAD26SM100_TMEM_LOAD_32dp32b32xES1C_NS1D_INS1E_ILi2ELi5ELi2EEENS1T_ILi32EEENSI_INS5_IJS26_NSA_ILi4EEEEEENS5_IJSB_S26_EEEEEEENS4_39AutoVectorizingCopyWithAssumedAlignmentILi128EEENS4_14SM90_TMA_STOREES2Q_S2S_S2S_EEEvvEEEEvNT_6ParamsE) ;  /* 0xffffff0402547950 */ /* 0x000fea0003c3ffff */
.L_x_213:
[----:B------:R-:W-:-:S00]  /*fab0*/  BRA `(.L_x_213) ;  /* 0xfffffffc00fc7947 */ /* 0x000fc0000383ffff */
[----:B------:R-:W-:-:S00]  /*fac0*/  NOP ;  /* 0x0000000000007918 */ /* 0x000fc00000000000 */
        /* <DEDUP_REMOVED lines=11> */
.L_x_214:


//--------------------- .nv.global.init           --------------------------
	.section	.nv.global.init,"aw",@progbits
.nv.global.init:
	.type		$str$27,@object
	.size		$str$27,($str$28 - $str$27)
$str$27:
        /*0000*/ 	.byte	0x28, 0x61, 0x64, 0x64, 0x72, 0x65, 0x73, 0x73, 0x20, 0x26, 0x20, 0x6d, 0x61, 0x73, 0x6b, 0x29
        /*0010*/ 	.byte	0x20, 0x3d, 0x3d, 0x20, 0x30, 0x00
	.type		$str$28,@object
	.size		$str$28,($str$26 - $str$28)
$str$28:
        /*0016*/ 	.byte	0x2f, 0x74, 0x6d, 0x70, 0x2f, 0x63, 0x75, 0x74, 0x6c, 0x61, 0x73, 0x73, 0x5f, 0x73, 0x77, 0x65
        /*0026*/ 	.byte	0x65, 0x70, 0x5f, 0x73, 0x72, 0x63, 0x2f, 0x69, 0x6e, 0x63, 0x6c, 0x75, 0x64, 0x65, 0x2f, 0x63
        /*0036*/ 	.byte	0x75, 0x74, 0x65, 0x2f, 0x70, 0x6f, 0x69, 0x6e, 0x74, 0x65, 0x72, 0x5f, 0x66, 0x6c, 0x61, 0x67
        /*0046*/ 	.byte	0x67, 0x65, 0x64, 0x2e, 0x68, 0x70, 0x70, 0x00
	.type		$str$26,@object
	.size		$str$26,($str$25 - $str$26)
$str$26:
        /*004e*/ 	.byte	0x2f, 0x74, 0x6d, 0x70, 0x2f, 0x63, 0x75, 0x74, 0x6c, 0x61, 0x73, 0x73, 0x5f, 0x73, 0x77, 0x65
        /*005e*/ 	.byte	0x65, 0x70, 0x5f, 0x73, 0x72, 0x63, 0x2f, 0x69, 0x6e, 0x63, 0x6c, 0x75, 0x64, 0x65, 0x2f, 0x63
        /*006e*/ 	.byte	0x75, 0x74, 0x65, 0x2f, 0x61, 0x74, 0x6f, 0x6d, 0x2f, 0x63, 0x6f, 0x70, 0x79, 0x5f, 0x74, 0x72
        /*007e*/ 	.byte	0x61, 0x69, 0x74, 0x73, 0x5f, 0x73, 0x6d, 0x31, 0x30, 0x30, 0x2e, 0x68, 0x70, 0x70, 0x00
	.type		$str$25,@object
	.size		$str$25,(__unnamed_1 - $str$25)
$str$25:
        /*008d*/ 	.byte	0x28, 0x28, 0x75, 0x69, 0x6e, 0x74, 0x33, 0x32, 0x5f, 0x74, 0x28, 0x74, 0x68, 0x72, 0x65, 0x61
        /*009d*/ 	.byte	0x64, 0x49, 0x64, 0x78, 0x2e, 0x78, 0x29, 0x20, 0x2f, 0x20, 0x33, 0x32, 0x29, 0x20, 0x25, 0x20
        /*00ad*/ 	.byte	0x34, 0x29, 0x20, 0x3d, 0x3d, 0x20, 0x28, 0x28, 0x28, 0x74, 0x6d, 0x65, 0x6d, 0x5f, 0x61, 0x64
        /*00bd*/ 	.byte	0x64, 0x72, 0x20, 0x3e, 0x3e, 0x20, 0x31, 0x36, 0x29, 0x20, 0x2f, 0x20, 0x33, 0x32, 0x29, 0x20
        /*00cd*/ 	.byte	0x25, 0x20, 0x34, 0x29, 0x00
	.type		__unnamed_1,@object
	.size		__unnamed_1,(__unnamed_2 - __unnamed_1)
__unnamed_1:
        /*00d2*/ 	.byte	0x61, 0x75, 0x74, 0x6f, 0x20, 0x63, 0x75, 0x74, 0x65, 0x3a, 0x3a, 0x61, 0x73, 0x5f, 0x70, 0x6f
        /* <DEDUP_REMOVED lines=23> */
        /*0252*/ 	.byte	0x3a, 0x3a, 0x43, 0x3c, 0x34, 0x30, 0x39, 0x36, 0x3e, 0x3e, 0x3e, 0x3e, 0x5d, 0x00
	.type		__unnamed_2,@object
	.size		__unnamed_2,(.L_2 - __unnamed_2)
__unnamed_2:
        /* <DEDUP_REMOVED lines=42> */
        /*0500*/ 	.byte	0x3e, 0x5d, 0x00
.L_2:


//--------------------- .nv.shared._ZN7cutlass13device_kernelINS_4gemm6kernel13GemmUniversalIN4cute5tupleIJiiiiEEENS1_10collective13CollectiveMmaINS1_41MainloopSm100TmaUmmaWarpSpecializedSparseILi4ELi2ELi1ENS5_IJNS4_1CILi1EEESB_SB_EEEEENS5_IJNSA_ILi128EEENSA_ILi256EEESE_EEENS_12float_e4m3_tENS5_IJNS4_6LayoutINS5_IJiNS5_IJNSA_ILi2EEEiEEEiEEENS5_IJlNS5_IJSB_SJ_EEElEEEEENSI_INS5_IJNS5_IJSE_iEEESP_iEEENS5_IJNS5_IJSE_NSA_ILi16384EEEEEENS5_IJSB_lEEElEEEEEEEESH_NS5_IJlSB_lEEENS4_8TiledMMAINS4_8MMA_AtomIJNS4_26SM100_MMA_F8F6F4_SS_SPARSEISH_SH_fLi128ELi256ELNS4_4UMMA5MajorE0ELS12_0ELNS11_7ScaleInE0ELS13_0EEEEEENSI_ISC_NS5_IJNSA_ILi0EEES16_S16_EEEEENS5_IJNS4_10UnderscoreES19_S19_EEEEENS4_13SM90_TMA_LOADENS4_14ComposedLayoutINS4_7SwizzleILi2ELi4ELi3EEENS4_25smem_sparse_ptr_flag_bitsILi2ELi8EEENSI_INS5_IJNS5_IJSB_NSA_ILi8EEEEEENS5_IJSJ_NSA_ILi64EEEEEEEEENS5_IJNS5_IJS16_SE_EEESM_EEEEEEEvNS4_8identityES1C_NS1D_INS1E_ILi3ELi4ELi3EEENS4_18smem_ptr_flag_bitsILi8EEENSI_INS5_IJS1I_SE_EEENS5_IJSE_SB_EEEEEEEvS1R_EENS_8epilogue10collective18CollectiveEpilogueINS20_23Sm100TmaWarpSpecializedILi3ELi2ELi32ELb1ELb0EEEJSG_NS5_IJNSI_ISE_SB_EENSI_INSA_ILi32EEESB_EEEEEfNS5_IJSB_llEEEfS29_NS20_6fusion15FusionCallbacksIS24_NS2A_17LinearCombinationIffffLNS_15FloatRoundStyleE2EEESG_S28_JEEENS4_5SM1004TMEM4LOAD26SM100_TMEM_LOAD_32dp32b32xES1C_NS1D_INS1E_ILi2ELi5ELi2EEENS1T_ILi32EEENSI_INS5_IJS26_NSA_ILi4EEEEEENS5_IJSB_S26_EEEEEEENS4_39AutoVectorizingCopyWithAssumedAlignmentILi128EEENS4_14SM90_TMA_STOREES2Q_S2S_S2S_EEEvvEEEEvNT_6ParamsE --------------------------
	.section	.nv.shared._ZN7cutlass13device_kernelINS_4gemm6kernel13GemmUniversalIN4cute5tupleIJiiiiEEENS1_10collective13CollectiveMmaINS1_41MainloopSm100TmaUmmaWarpSpecializedSparseILi4ELi2ELi1ENS5_IJNS4_1CILi1EEESB_SB_EEEEENS5_IJNSA_ILi128EEENSA_ILi256EEESE_EEENS_12float_e4m3_tENS5_IJNS4_6LayoutINS5_IJiNS5_IJNSA_ILi2EEEiEEEiEEENS5_IJlNS5_IJSB_SJ_EEElEEEEENSI_INS5_IJNS5_IJSE_iEEESP_iEEENS5_IJNS5_IJSE_NSA_ILi16384EEEEEENS5_IJSB_lEEElEEEEEEEESH_NS5_IJlSB_lEEENS4_8TiledMMAINS4_8MMA_AtomIJNS4_26SM100_MMA_F8F6F4_SS_SPARSEISH_SH_fLi128ELi256ELNS4_4UMMA5MajorE0ELS12_0ELNS11_7ScaleInE0ELS13_0EEEEEENSI_ISC_NS5_IJNSA_ILi0EEES16_S16_EEEEENS5_IJNS4_10UnderscoreES19_S19_EEEEENS4_13SM90_TMA_LOADENS4_14ComposedLayoutINS4_7SwizzleILi2ELi4ELi3EEENS4_25smem_sparse_ptr_flag_bitsILi2ELi8EEENSI_INS5_IJNS5_IJSB_NSA_ILi8EEEEEENS5_IJSJ_NSA_ILi64EEEEEEEEENS5_IJNS5_IJS16_SE_EEESM_EEEEEEEvNS4_8identityES1C_NS1D_INS1E_ILi3ELi4ELi3EEENS4_18smem_ptr_flag_bitsILi8EEENSI_INS5_IJS1I_SE_EEENS5_IJSE_SB_EEEEEEEvS1R_EENS_8epilogue10collective18CollectiveEpilogueINS20_23Sm100TmaWarpSpecializedILi3ELi2ELi32ELb1ELb0EEEJSG_NS5_IJNSI_ISE_SB_EENSI_INSA_ILi32EEESB_EEEEEfNS5_IJSB_llEEEfS29_NS20_6fusion15FusionCallbacksIS24_NS2A_17LinearCombinationIffffLNS_15FloatRoundStyleE2EEESG_S28_JEEENS4_5SM1004TMEM4LOAD26SM100_TMEM_LOAD_32dp32b32xES1C_NS1D_INS1E_ILi2ELi5ELi2EEENS1T_ILi32EEENSI_INS5_IJS26_NSA_ILi4EEEEEENS5_IJSB_S26_EEEEEEENS4_39AutoVectorizingCopyWithAssumedAlignmentILi128EEENS4_14SM90_TMA_STOREES2Q_S2S_S2S_EEEvvEEEEvNT_6ParamsE,"aw",@nobits
	.sectionflags	@""
	.align	16
	.zero		1024


//--------------------- .nv.shared.reserved.0     --------------------------
	.section	.nv.shared.reserved.0,"aw",@nobits
	.weak		__nv_reservedSMEM_offset_0_alias
	.size		__nv_reservedSMEM_offset_0_alias, 0, 64
	.other		__nv_reservedSMEM_offset_0_alias,@"STO_CUDA_RESERVED_SHARED STV_DEFAULT"
__nv_reservedSMEM_offset_0_alias:
	.zero		0
.nv.shared.reserved.0:
	.zero		64
	.weak		__nv_reservedSMEM_tcgen05_partition
	.type		__nv_reservedSMEM_tcgen05_partition,@object
	.size		__nv_reservedSMEM_tcgen05_partition,(.L_0 - __nv_reservedSMEM_tcgen05_partition)
__nv_reservedSMEM_tcgen05_partition:
	.zero		32
.L_0:


//--------------------- .nv.global                --------------------------
	.section	.nv.global,"aw",@nobits
.nv.global:
	.type		_ZN39_INTERNAL_514dfa04_4_k_cu_ec1ea729_28234cute1_E,@object
	.size		_ZN39_INTERNAL_514dfa04_4_k_cu_ec1ea729_28234cute1_E,(_ZN39_INTERNAL_514dfa04_4_k_cu_ec1ea729_28234cuda3std3__45__cpo6cbeginE - _ZN39_INTERNAL_514dfa04_4_k_cu_ec1ea729_28234cute1_E)
_ZN39_INTERNAL_514dfa04_4_k_cu_ec1ea729_28234cute1_E:
	.zero		1
	.type		_ZN39_INTERNAL_514dfa04_4_k_cu_ec1ea729_28234cuda3std3__45__cpo6cbeginE,@object
	.size		_ZN39_INTERNAL_514dfa04_4_k_cu_ec1ea729_28234cuda3std3__45__cpo6cbeginE,(_ZN39_INTERNAL_514dfa04_4_k_cu_ec1ea729_28234cuda3std3__48in_placeE - _ZN39_INTERNAL_514dfa04_4_k_cu_ec1ea729_28234cuda3std3__45__cpo6cbeginE)
_ZN39_INTERNAL_514dfa04_4_k_cu_ec1ea729_28234cuda3std3__45__cpo6cbeginE:
	.zero		1
	.type		_ZN39_INTERNAL_514dfa04_4_k_cu_ec1ea729_28234cuda3std3__48in_placeE,@object
	.size		_ZN39_INTERNAL_514dfa04_4_k_cu_ec1ea729_28234cuda3std3__48in_placeE,(_ZN39_INTERNAL_514dfa04_4_k_cu_ec1ea729_28234cuda3std6ranges3__45__cpo9iter_moveE - _ZN39_INTERNAL_514dfa04_4_k_cu_ec1ea729_28234cuda3std3__48in_placeE)
_ZN39_INTERNAL_514dfa04_4_k_cu_ec1ea729_28234cuda3std3__48in_placeE:
	.zero		1
	.type		_ZN39_INTERNAL_514dfa04_4_k_cu_ec1ea729_28234cuda3std6ranges3__45__cpo9iter_moveE,@object
	.size		_ZN39_INTERNAL_514dfa04_4_k_cu_ec1ea729_28234cuda3std6ranges3__45__cpo9iter_moveE,(_ZN39_INTERNAL_514dfa04_4_k_cu_ec1ea729_28234cuda3std3__45__cpo5beginE - _ZN39_INTERNAL_514dfa04_4_k_cu_ec1ea729_28234cuda3std6ranges3__45__cpo9iter_moveE)
_ZN39_INTERNAL_514dfa04_4_k_cu_ec1ea729_28234cuda3std6ranges3__45__cpo9iter_moveE:
	.zero		1
	.type		_ZN39_INTERNAL_514dfa04_4_k_cu_ec1ea729_28234cuda3std3__45__cpo5beginE,@object
	.size		_ZN39_INTERNAL_514dfa04_4_k_cu_ec1ea729_28234cuda3std3__45__cpo5beginE,(_ZN39_INTERNAL_514dfa04_4_k_cu_ec1ea729_28234cuda3std3__441_GLOBAL__N__514dfa04_4_k_cu_ec1ea729_28236ignoreE - _ZN39_INTERNAL_514dfa04_4_k_cu_ec1ea729_28234cuda3std3__45__cpo5beginE)
_ZN39_INTERNAL_514dfa04_4_k_cu_ec1ea729_28234cuda3std3__45__cpo5beginE:
	.zero		1
	.type		_ZN39_INTERNAL_514dfa04_4_k_cu_ec1ea729_28234cuda3std3__441_GLOBAL__N__514dfa04_4_k_cu_ec1ea729_28236ignoreE,@object
	.size		_ZN39_INTERNAL_514dfa04_4_k_cu_ec1ea729_28234cuda3std3__441_GLOBAL__N__514dfa04_4_k_cu_ec1ea729_28236ignoreE,(_ZN39_INTERNAL_514dfa04_4_k_cu_ec1ea729_28234cute7productE - _ZN39_INTERNAL_514dfa04_4_k_cu_ec1ea729_28234cuda3std3__441_GLOBAL__N__514dfa04_4_k_cu_ec1ea729_28236ignoreE)
_ZN39_INTERNAL_514dfa04_4_k_cu_ec1ea729_28234cuda3std3__441_GLOBAL__N__514dfa04_4_k_cu_ec1ea729_28236ignoreE:
	.zero		1
	.type		_ZN39_INTERNAL_514dfa04_4_k_cu_ec1ea729_28234cute7productE,@object
	.size		_ZN39_INTERNAL_514dfa04_4_k_cu_ec1ea729_28234cute7productE,(_ZN39_INTERNAL_514dfa04_4_k_cu_ec1ea729_28234cuda3std3__45__cpo3endE - _ZN39_INTERNAL_514dfa04_4_k_cu_ec1ea729_28234cute7productE)
_ZN39_INTERNAL_514dfa04_4_k_cu_ec1ea729_28234cute7productE:
	.zero		1
	.type		_ZN39_INTERNAL_514dfa04_4_k_cu_ec1ea729_28234cuda3std3__45__cpo3endE,@object
	.size		_ZN39_INTERNAL_514dfa04_4_k_cu_ec1ea729_28234cuda3std3__45__cpo3endE,(_ZN39_INTERNAL_514dfa04_4_k_cu_ec1ea729_28234cuda3std3__419piecewise_constructE - _ZN39_INTERNAL_514dfa04_4_k_cu_ec1ea729_28234cuda3std3__45__cpo3endE)
_ZN39_INTERNAL_514dfa04_4_k_cu_ec1ea729_28234cuda3std3__45__cpo3endE:
	.zero		1
	.type		_ZN39_INTERNAL_514dfa04_4_k_cu_ec1ea729_28234cuda3std3__419piecewise_constructE,@object
	.size		_ZN39_INTERNAL_514dfa04_4_k_cu_ec1ea729_28234cuda3std3__419piecewise_constructE,(_ZN39_INTERNAL_514dfa04_4_k_cu_ec1ea729_28234cuda3std3__45__cpo4cendE - _ZN39_INTERNAL_514dfa04_4_k_cu_ec1ea729_28234cuda3std3__419piecewise_constructE)
_ZN39_INTERNAL_514dfa04_4_k_cu_ec1ea729_28234cuda3std3__419piecewise_constructE:
	.zero		1
	.type		_ZN39_INTERNAL_514dfa04_4_k_cu_ec1ea729_28234cuda3std3__45__cpo4cendE,@object
	.size		_ZN39_INTERNAL_514dfa04_4_k_cu_ec1ea729_28234cuda3std3__45__cpo4cendE,(_ZN39_INTERNAL_514dfa04_4_k_cu_ec1ea729_28234cuda3std6ranges3__45__cpo4swapE - _ZN39_INTERNAL_514dfa04_4_k_cu_ec1ea729_28234cuda3std3__45__cpo4cendE)
_ZN39_INTERNAL_514dfa04_4_k_cu_ec1ea729_28234cuda3std3__45__cpo4cendE:
	.zero		1
	.type		_ZN39_INTERNAL_514dfa04_4_k_cu_ec1ea729_28234cuda3std6ranges3__45__cpo4swapE,@object
	.size		_ZN39_INTERNAL_514dfa04_4_k_cu_ec1ea729_28234cuda3std6ranges3__45__cpo4swapE,(.L_10 - _ZN39_INTERNAL_514dfa04_4_k_cu_ec1ea729_28234cuda3std6ranges3__45__cpo4swapE)
_ZN39_INTERNAL_514dfa04_4_k_cu_ec1ea729_28234cuda3std6ranges3__45__cpo4swapE:
	.zero		1
.L_10:


//--------------------- .nv.constant0._ZN7cutlass13device_kernelINS_4gemm6kernel13GemmUniversalIN4cute5tupleIJiiiiEEENS1_10collective13CollectiveMmaINS1_41MainloopSm100TmaUmmaWarpSpecializedSparseILi4ELi2ELi1ENS5_IJNS4_1CILi1EEESB_SB_EEEEENS5_IJNSA_ILi128EEENSA_ILi256EEESE_EEENS_12float_e4m3_tENS5_IJNS4_6LayoutINS5_IJiNS5_IJNSA_ILi2EEEiEEEiEEENS5_IJlNS5_IJSB_SJ_EEElEEEEENSI_INS5_IJNS5_IJSE_iEEESP_iEEENS5_IJNS5_IJSE_NSA_ILi16384EEEEEENS5_IJSB_lEEElEEEEEEEESH_NS5_IJlSB_lEEENS4_8TiledMMAINS4_8MMA_AtomIJNS4_26SM100_MMA_F8F6F4_SS_SPARSEISH_SH_fLi128ELi256ELNS4_4UMMA5MajorE0ELS12_0ELNS11_7ScaleInE0ELS13_0EEEEEENSI_ISC_NS5_IJNSA_ILi0EEES16_S16_EEEEENS5_IJNS4_10UnderscoreES19_S19_EEEEENS4_13SM90_TMA_LOADENS4_14ComposedLayoutINS4_7SwizzleILi2ELi4ELi3EEENS4_25smem_sparse_ptr_flag_bitsILi2ELi8EEENSI_INS5_IJNS5_IJSB_NSA_ILi8EEEEEENS5_IJSJ_NSA_ILi64EEEEEEEEENS5_IJNS5_IJS16_SE_EEESM_EEEEEEEvNS4_8identityES1C_NS1D_INS1E_ILi3ELi4ELi3EEENS4_18smem_ptr_flag_bitsILi8EEENSI_INS5_IJS1I_SE_EEENS5_IJSE_SB_EEEEEEEvS1R_EENS_8epilogue10collective18CollectiveEpilogueINS20_23Sm100TmaWarpSpecializedILi3ELi2ELi32ELb1ELb0EEEJSG_NS5_IJNSI_ISE_SB_EENSI_INSA_ILi32EEESB_EEEEEfNS5_IJSB_llEEEfS29_NS20_6fusion15FusionCallbacksIS24_NS2A_17LinearCombinationIffffLNS_15FloatRoundStyleE2EEESG_S28_JEEENS4_5SM1004TMEM4LOAD26SM100_TMEM_LOAD_32dp32b32xES1C_NS1D_INS1E_ILi2ELi5ELi2EEENS1T_ILi32EEENSI_INS5_IJS26_NSA_ILi4EEEEEENS5_IJSB_S26_EEEEEEENS4_39AutoVectorizingCopyWithAssumedAlignmentILi128EEENS4_14SM90_TMA_STOREES2Q_S2S_S2S_EEEvvEEEEvNT_6ParamsE --------------------------
	.section	.nv.constant0._ZN7cutlass13device_kernelINS_4gemm6kernel13GemmUniversalIN4cute5tupleIJiiiiEEENS1_10collective13CollectiveMmaINS1_41MainloopSm100TmaUmmaWarpSpecializedSparseILi4ELi2ELi1ENS5_IJNS4_1CILi1EEESB_SB_EEEEENS5_IJNSA_ILi128EEENSA_ILi256EEESE_EEENS_12float_e4m3_tENS5_IJNS4_6LayoutINS5_IJiNS5_IJNSA_ILi2EEEiEEEiEEENS5_IJlNS5_IJSB_SJ_EEElEEEEENSI_INS5_IJNS5_IJSE_iEEESP_iEEENS5_IJNS5_IJSE_NSA_ILi16384EEEEEENS5_IJSB_lEEElEEEEEEEESH_NS5_IJlSB_lEEENS4_8TiledMMAINS4_8MMA_AtomIJNS4_26SM100_MMA_F8F6F4_SS_SPARSEISH_SH_fLi128ELi256ELNS4_4UMMA5MajorE0ELS12_0ELNS11_7ScaleInE0ELS13_0EEEEEENSI_ISC_NS5_IJNSA_ILi0EEES16_S16_EEEEENS5_IJNS4_10UnderscoreES19_S19_EEEEENS4_13SM90_TMA_LOADENS4_14ComposedLayoutINS4_7SwizzleILi2ELi4ELi3EEENS4_25smem_sparse_ptr_flag_bitsILi2ELi8EEENSI_INS5_IJNS5_IJSB_NSA_ILi8EEEEEENS5_IJSJ_NSA_ILi64EEEEEEEEENS5_IJNS5_IJS16_SE_EEESM_EEEEEEEvNS4_8identityES1C_NS1D_INS1E_ILi3ELi4ELi3EEENS4_18smem_ptr_flag_bitsILi8EEENSI_INS5_IJS1I_SE_EEENS5_IJSE_SB_EEEEEEEvS1R_EENS_8epilogue10collective18CollectiveEpilogueINS20_23Sm100TmaWarpSpecializedILi3ELi2ELi32ELb1ELb0EEEJSG_NS5_IJNSI_ISE_SB_EENSI_INSA_ILi32EEESB_EEEEEfNS5_IJSB_llEEEfS29_NS20_6fusion15FusionCallbacksIS24_NS2A_17LinearCombinationIffffLNS_15FloatRoundStyleE2EEESG_S28_JEEENS4_5SM1004TMEM4LOAD26SM100_TMEM_LOAD_32dp32b32xES1C_NS1D_INS1E_ILi2ELi5ELi2EEENS1T_ILi32EEENSI_INS5_IJS26_NSA_ILi4EEEEEENS5_IJSB_S26_EEEEEEENS4_39AutoVectorizingCopyWithAssumedAlignmentILi128EEENS4_14SM90_TMA_STOREES2Q_S2S_S2S_EEEvvEEEEvNT_6ParamsE,"a",@progbits
	.sectionflags	@""
	.align	4
.nv.constant0._ZN7cutlass13device_kernelINS_4gemm6kernel13GemmUniversalIN4cute5tupleIJiiiiEEENS1_10collective13CollectiveMmaINS1_41MainloopSm100TmaUmmaWarpSpecializedSparseILi4ELi2ELi1ENS5_IJNS4_1CILi1EEESB_SB_EEEEENS5_IJNSA_ILi128EEENSA_ILi256EEESE_EEENS_12float_e4m3_tENS5_IJNS4_6LayoutINS5_IJiNS5_IJNSA_ILi2EEEiEEEiEEENS5_IJlNS5_IJSB_SJ_EEElEEEEENSI_INS5_IJNS5_IJSE_iEEESP_iEEENS5_IJNS5_IJSE_NSA_ILi16384EEEEEENS5_IJSB_lEEElEEEEEEEESH_NS5_IJlSB_lEEENS4_8TiledMMAINS4_8MMA_AtomIJNS4_26SM100_MMA_F8F6F4_SS_SPARSEISH_SH_fLi128ELi256ELNS4_4UMMA5MajorE0ELS12_0ELNS11_7ScaleInE0ELS13_0EEEEEENSI_ISC_NS5_IJNSA_ILi0EEES16_S16_EEEEENS5_IJNS4_10UnderscoreES19_S19_EEEEENS4_13SM90_TMA_LOADENS4_14ComposedLayoutINS4_7SwizzleILi2ELi4ELi3EEENS4_25smem_sparse_ptr_flag_bitsILi2ELi8EEENSI_INS5_IJNS5_IJSB_NSA_ILi8EEEEEENS5_IJSJ_NSA_ILi64EEEEEEEEENS5_IJNS5_IJS16_SE_EEESM_EEEEEEEvNS4_8identityES1C_NS1D_INS1E_ILi3ELi4ELi3EEENS4_18smem_ptr_flag_bitsILi8EEENSI_INS5_IJS1I_SE_EEENS5_IJSE_SB_EEEEEEEvS1R_EENS_8epilogue10collective18CollectiveEpilogueINS20_23Sm100TmaWarpSpecializedILi3ELi2ELi32ELb1ELb0EEEJSG_NS5_IJNSI_ISE_SB_EENSI_INSA_ILi32EEESB_EEEEEfNS5_IJSB_llEEEfS29_NS20_6fusion15FusionCallbacksIS24_NS2A_17LinearCombinationIffffLNS_15FloatRoundStyleE2EEESG_S28_JEEENS4_5SM1004TMEM4LOAD26SM100_TMEM_LOAD_32dp32b32xES1C_NS1D_INS1E_ILi2ELi5ELi2EEENS1T_ILi32EEENSI_INS5_IJS26_NSA_ILi4EEEEEENS5_IJSB_S26_EEEEEEENS4_39AutoVectorizingCopyWithAssumedAlignmentILi128EEENS4_14SM90_TMA_STOREES2Q_S2S_S2S_EEEvvEEEEvNT_6ParamsE:
	.zero		3456


//--------------------- SYMBOLS --------------------------

	.type		.nv.reservedSmem.offset0,@object
	.size		.nv.reservedSmem.offset0,0x4
	.type		.nv.reservedSmem.cap,@object
	.size		.nv.reservedSmem.cap,0x4
	.type		__assertfail,@function
